// auto-generated by cutlass_sweep.conv — config: {"arch": "sm_100", "cluster_m": 2, "cluster_n": 1, "conv_kind": "wgrad", "dtype": "e4m3", "ndim": 3, "tile_k": 64, "tile_m": 64, "tile_n": 64}
#include "cutlass/cutlass.h"
#include "cute/tensor.hpp"
#include "cutlass/kernel_hardware_info.hpp"
#include "cutlass/conv/convolution.h"
#include "cutlass/conv/dispatch_policy.hpp"
#include "cutlass/conv/collective/collective_builder.hpp"
#include "cutlass/conv/kernel/conv_universal.hpp"
#include "cutlass/conv/device/conv_universal_adapter.hpp"
#include "cutlass/epilogue/collective/collective_builder.hpp"

using namespace cute;
using Elem = cutlass::float_e4m3_t;
using Acc  = float;
using LayoutAB = cutlass::layout::TensorNDHWC;
using LayoutC  = cutlass::layout::TensorKCSRT;
constexpr auto ConvOp = cutlass::conv::Operator::kWgrad;
using TileShape    = Shape<_64, Shape<_64>, Shape<_64>>;
using ClusterShape = Shape<_2, _1, _1>;

using CollectiveEpilogue = typename cutlass::epilogue::collective::CollectiveBuilder<
    cutlass::arch::Sm100, cutlass::arch::OpClassTensorOp,
    TileShape, ClusterShape,
    cutlass::epilogue::collective::EpilogueTileAuto,
    Acc, Acc,
    Elem, LayoutC, 128 / cutlass::sizeof_bits<Elem>::value,
    Elem, LayoutC, 128 / cutlass::sizeof_bits<Elem>::value,
    cutlass::epilogue::collective::EpilogueScheduleAuto
  >::CollectiveOp;

using CollectiveMainloop = typename cutlass::conv::collective::CollectiveBuilder<
    cutlass::arch::Sm100, cutlass::arch::OpClassTensorOp, ConvOp,
    Elem, LayoutAB, 128 / cutlass::sizeof_bits<Elem>::value,
    Elem, LayoutAB, 128 / cutlass::sizeof_bits<Elem>::value,
    Acc,
    TileShape, ClusterShape,
    cutlass::conv::collective::StageCountAutoCarveout<
        static_cast<int>(sizeof(typename CollectiveEpilogue::SharedStorage))>,
    cutlass::conv::collective::KernelScheduleAuto
  >::CollectiveOp;

using ProblemShape = cutlass::conv::ConvProblemShape<
    ConvOp, CollectiveMainloop::DispatchPolicy::NumSpatialDimensions>;
using ConvKernel = cutlass::conv::kernel::ConvUniversal<
    ProblemShape, CollectiveMainloop, CollectiveEpilogue>;
using Conv = cutlass::conv::device::ConvUniversalAdapter<ConvKernel>;

auto* _anchor = &cutlass::device_kernel<ConvKernel>;


// ===== COMPILED SASS (sm_100a) =====

	.target	sm_100a

	.elftype	@"ET_EXEC"


//--------------------- .note.nv.tkinfo           --------------------------
	.section	.note.nv.tkinfo,"",@"SHT_NOTE"
	.sectionflags	@"SHF_NOTE_NV_TKINFO"
	.tkinfo
        /*0018*/ 	.word	0x00000002
        /*0030*/ 	.string	""
        /*0030*/ 	.string	"ptxas"
        /*0030*/ 	.string	"Cuda compilation tools, release 13.0, V13.0.88"
        /*0030*/ 	.string	"Build cuda_13.0.r13.0/compiler.36424714_0"
        /*0030*/ 	.string	"-arch sm_100a -m 64 "



//--------------------- .note.nv.cuinfo           --------------------------
	.section	.note.nv.cuinfo,"",@"SHT_NOTE"
	.sectionflags	@"SHF_NOTE_NV_CUINFO"
        /*0018*/ 	.short	0x0002
        /*001a*/ 	.short	0x0064
        /*001c*/ 	.short	0x0082
	.zero		2


//--------------------- .nv.info                  --------------------------
	.section	.nv.info,"",@"SHT_CUDA_INFO"
	.align	4


	//----- nvinfo : EIATTR_REGCOUNT
	.align		4
        /*0000*/ 	.byte	0x04, 0x2f
        /*0002*/ 	.short	(.L_19 - .L_18)
	.align		4
.L_18:
        /*0004*/ 	.word	index@(_ZN7cutlass13device_kernelINS_4conv6kernel13ConvUniversalINS1_16ConvProblemShapeILNS1_8OperatorE2ELi3EEENS1_10collective14CollectiveConvINS1_47MainloopSm100TmaUmmaWarpSpecializedImplicitGemmILS5_2ELi27ELi3ELi1ELi2EN4cute5tupleIJNSA_1CILi2EEENSC_ILi1EEESE_EEEEENSB_IJNSC_ILi64EEENSB_IJSH_EEESI_EEENS_12float_e4m3_tESK_NSA_8TiledMMAINSA_8MMA_AtomIJNSA_10MMA_TraitsINSA_19SM100_MMA_F8F6F4_SSEJSK_SK_fSH_SH_NSA_17integral_constantINSA_4UMMA5MajorELSR_1EEESS_NSP_INSQ_7ScaleInELST_0EEESU_EEEEEENSA_6LayoutINSB_IJSE_SE_SE_EEENSB_IJNSC_ILi0EEESZ_SZ_EEEEENSB_IJNSA_10UnderscoreES12_S12_EEEEENS7_6detail27Sm100ImplicitGemmTileTraitsINSA_13SM90_TMA_LOADENSA_14ComposedLayoutINSA_7SwizzleILi2ELi4ELi3EEENSA_18smem_ptr_flag_bitsILi8EEENSX_INSB_IJSH_NSC_ILi8EEEEEENSB_IJSE_SH_EEEEEEEvEENS16_INSA_30SM90_TMA_LOAD_IM2COL_MULTICASTES1H_vEEEENS_8epilogue10collective18CollectiveEpilogueINS1M_23Sm100TmaWarpSpecializedILi1ELi1ELi32ELb0ELb0EEEJSJ_NSB_IJNSX_ISH_SE_EES1R_EEESK_NSB_IJlNSB_IJSE_lllEEESZ_EEESK_S1U_NS1M_6fusion15FusionCallbacksIS1Q_NS1V_17LinearCombinationISK_fSK_fLNS_15FloatRoundStyleE2EEESJ_S1S_JEEENSA_5SM1004TMEM4LOAD26SM100_TMEM_LOAD_16dp32b32xES17_NS18_IS1A_S1C_NSX_INSB_IJS1D_SH_EEENSB_IJSH_SE_EEEEEEENSA_39AutoVectorizingCopyWithAssumedAlignmentILi128EEENSA_14SM90_TMA_STOREES28_S2A_S2A_EEEvvEEEEvNT_6ParamsE)
        /*0008*/ 	.word	0x0000007a


	//----- nvinfo : EIATTR_FRAME_SIZE
	.align		4
.L_19:
        /*000c*/ 	.byte	0x04, 0x11
        /*000e*/ 	.short	(.L_21 - .L_20)
	.align		4
.L_20:
        /*0010*/ 	.word	index@($__internal_2_$__cuda_sm10x_tcgen05_guardrail_trap_unallocated_columns_being_dealloced)
        /*0014*/ 	.word	0x00000008


	//----- nvinfo : EIATTR_FRAME_SIZE
	.align		4
.L_21:
        /*0018*/ 	.byte	0x04, 0x11
        /*001a*/ 	.short	(.L_23 - .L_22)
	.align		4
.L_22:
        /*001c*/ 	.word	index@($__internal_1_$__cuda_sm10x_tcgen05_guardrail_trap_phase_invalid_during_alloc)
        /*0020*/ 	.word	0x00000008


	//----- nvinfo : EIATTR_FRAME_SIZE
	.align		4
.L_23:
        /*0024*/ 	.byte	0x04, 0x11
        /*0026*/ 	.short	(.L_25 - .L_24)
	.align		4
.L_24:
        /*0028*/ 	.word	index@($__internal_0_$__cuda_sm10x_tcgen05_guardrail_trap_col_being_dealloced_not_returned_by_alloc)
        /*002c*/ 	.word	0x00000008


	//----- nvinfo : EIATTR_FRAME_SIZE
	.align		4
.L_25:
        /*0030*/ 	.byte	0x04, 0x11
        /*0032*/ 	.short	(.L_27 - .L_26)
	.align		4
.L_26:
        /*0034*/ 	.word	index@(_ZN7cutlass13device_kernelINS_4conv6kernel13ConvUniversalINS1_16ConvProblemShapeILNS1_8OperatorE2ELi3EEENS1_10collective14CollectiveConvINS1_47MainloopSm100TmaUmmaWarpSpecializedImplicitGemmILS5_2ELi27ELi3ELi1ELi2EN4cute5tupleIJNSA_1CILi2EEENSC_ILi1EEESE_EEEEENSB_IJNSC_ILi64EEENSB_IJSH_EEESI_EEENS_12float_e4m3_tESK_NSA_8TiledMMAINSA_8MMA_AtomIJNSA_10MMA_TraitsINSA_19SM100_MMA_F8F6F4_SSEJSK_SK_fSH_SH_NSA_17integral_constantINSA_4UMMA5MajorELSR_1EEESS_NSP_INSQ_7ScaleInELST_0EEESU_EEEEEENSA_6LayoutINSB_IJSE_SE_SE_EEENSB_IJNSC_ILi0EEESZ_SZ_EEEEENSB_IJNSA_10UnderscoreES12_S12_EEEEENS7_6detail27Sm100ImplicitGemmTileTraitsINSA_13SM90_TMA_LOADENSA_14ComposedLayoutINSA_7SwizzleILi2ELi4ELi3EEENSA_18smem_ptr_flag_bitsILi8EEENSX_INSB_IJSH_NSC_ILi8EEEEEENSB_IJSE_SH_EEEEEEEvEENS16_INSA_30SM90_TMA_LOAD_IM2COL_MULTICASTES1H_vEEEENS_8epilogue10collective18CollectiveEpilogueINS1M_23Sm100TmaWarpSpecializedILi1ELi1ELi32ELb0ELb0EEEJSJ_NSB_IJNSX_ISH_SE_EES1R_EEESK_NSB_IJlNSB_IJSE_lllEEESZ_EEESK_S1U_NS1M_6fusion15FusionCallbacksIS1Q_NS1V_17LinearCombinationISK_fSK_fLNS_15FloatRoundStyleE2EEESJ_S1S_JEEENSA_5SM1004TMEM4LOAD26SM100_TMEM_LOAD_16dp32b32xES17_NS18_IS1A_S1C_NSX_INSB_IJS1D_SH_EEENSB_IJSH_SE_EEEEEEENSA_39AutoVectorizingCopyWithAssumedAlignmentILi128EEENSA_14SM90_TMA_STOREES28_S2A_S2A_EEEvvEEEEvNT_6ParamsE)
        /*0038*/ 	.word	0x00000008


	//----- nvinfo : EIATTR_MIN_STACK_SIZE
	.align		4
.L_27:
        /*003c*/ 	.byte	0x04, 0x12
        /*003e*/ 	.short	(.L_29 - .L_28)
	.align		4
.L_28:
        /*0040*/ 	.word	index@(_ZN7cutlass13device_kernelINS_4conv6kernel13ConvUniversalINS1_16ConvProblemShapeILNS1_8OperatorE2ELi3EEENS1_10collective14CollectiveConvINS1_47MainloopSm100TmaUmmaWarpSpecializedImplicitGemmILS5_2ELi27ELi3ELi1ELi2EN4cute5tupleIJNSA_1CILi2EEENSC_ILi1EEESE_EEEEENSB_IJNSC_ILi64EEENSB_IJSH_EEESI_EEENS_12float_e4m3_tESK_NSA_8TiledMMAINSA_8MMA_AtomIJNSA_10MMA_TraitsINSA_19SM100_MMA_F8F6F4_SSEJSK_SK_fSH_SH_NSA_17integral_constantINSA_4UMMA5MajorELSR_1EEESS_NSP_INSQ_7ScaleInELST_0EEESU_EEEEEENSA_6LayoutINSB_IJSE_SE_SE_EEENSB_IJNSC_ILi0EEESZ_SZ_EEEEENSB_IJNSA_10UnderscoreES12_S12_EEEEENS7_6detail27Sm100ImplicitGemmTileTraitsINSA_13SM90_TMA_LOADENSA_14ComposedLayoutINSA_7SwizzleILi2ELi4ELi3EEENSA_18smem_ptr_flag_bitsILi8EEENSX_INSB_IJSH_NSC_ILi8EEEEEENSB_IJSE_SH_EEEEEEEvEENS16_INSA_30SM90_TMA_LOAD_IM2COL_MULTICASTES1H_vEEEENS_8epilogue10collective18CollectiveEpilogueINS1M_23Sm100TmaWarpSpecializedILi1ELi1ELi32ELb0ELb0EEEJSJ_NSB_IJNSX_ISH_SE_EES1R_EEESK_NSB_IJlNSB_IJSE_lllEEESZ_EEESK_S1U_NS1M_6fusion15FusionCallbacksIS1Q_NS1V_17LinearCombinationISK_fSK_fLNS_15FloatRoundStyleE2EEESJ_S1S_JEEENSA_5SM1004TMEM4LOAD26SM100_TMEM_LOAD_16dp32b32xES17_NS18_IS1A_S1C_NSX_INSB_IJS1D_SH_EEENSB_IJSH_SE_EEEEEEENSA_39AutoVectorizingCopyWithAssumedAlignmentILi128EEENSA_14SM90_TMA_STOREES28_S2A_S2A_EEEvvEEEEvNT_6ParamsE)
        /*0044*/ 	.word	0x00000008
.L_29:


//--------------------- .nv.compat                --------------------------
	.section	.nv.compat,"",@"SHT_CUDA_COMPAT_INFO"
	.align	4
        /*0000*/ 	.byte	0x02, 0x09, 0x01, 0x00, 0x02, 0x02, 0x02, 0x00, 0x02, 0x05, 0x05, 0x00, 0x03, 0x07, 0x01, 0x01
        /*0010*/ 	.byte	0x02, 0x03, 0x01, 0x00, 0x02, 0x06, 0x01, 0x00, 0x04, 0x0b, 0x08, 0x00, 0x09, 0x00, 0x00, 0x00
        /*0020*/ 	.byte	0x00, 0x00, 0x00, 0x00


//--------------------- .nv.info._ZN7cutlass13device_kernelINS_4conv6kernel13ConvUniversalINS1_16ConvProblemShapeILNS1_8OperatorE2ELi3EEENS1_10collective14CollectiveConvINS1_47MainloopSm100TmaUmmaWarpSpecializedImplicitGemmILS5_2ELi27ELi3ELi1ELi2EN4cute5tupleIJNSA_1CILi2EEENSC_ILi1EEESE_EEEEENSB_IJNSC_ILi64EEENSB_IJSH_EEESI_EEENS_12float_e4m3_tESK_NSA_8TiledMMAINSA_8MMA_AtomIJNSA_10MMA_TraitsINSA_19SM100_MMA_F8F6F4_SSEJSK_SK_fSH_SH_NSA_17integral_constantINSA_4UMMA5MajorELSR_1EEESS_NSP_INSQ_7ScaleInELST_0EEESU_EEEEEENSA_6LayoutINSB_IJSE_SE_SE_EEENSB_IJNSC_ILi0EEESZ_SZ_EEEEENSB_IJNSA_10UnderscoreES12_S12_EEEEENS7_6detail27Sm100ImplicitGemmTileTraitsINSA_13SM90_TMA_LOADENSA_14ComposedLayoutINSA_7SwizzleILi2ELi4ELi3EEENSA_18smem_ptr_flag_bitsILi8EEENSX_INSB_IJSH_NSC_ILi8EEEEEENSB_IJSE_SH_EEEEEEEvEENS16_INSA_30SM90_TMA_LOAD_IM2COL_MULTICASTES1H_vEEEENS_8epilogue10collective18CollectiveEpilogueINS1M_23Sm100TmaWarpSpecializedILi1ELi1ELi32ELb0ELb0EEEJSJ_NSB_IJNSX_ISH_SE_EES1R_EEESK_NSB_IJlNSB_IJSE_lllEEESZ_EEESK_S1U_NS1M_6fusion15FusionCallbacksIS1Q_NS1V_17LinearCombinationISK_fSK_fLNS_15FloatRoundStyleE2EEESJ_S1S_JEEENSA_5SM1004TMEM4LOAD26SM100_TMEM_LOAD_16dp32b32xES17_NS18_IS1A_S1C_NSX_INSB_IJS1D_SH_EEENSB_IJSH_SE_EEEEEEENSA_39AutoVectorizingCopyWithAssumedAlignmentILi128EEENSA_14SM90_TMA_STOREES28_S2A_S2A_EEEvvEEEEvNT_6ParamsE --------------------------
	.section	.nv.info._ZN7cutlass13device_kernelINS_4conv6kernel13ConvUniversalINS1_16ConvProblemShapeILNS1_8OperatorE2ELi3EEENS1_10collective14CollectiveConvINS1_47MainloopSm100TmaUmmaWarpSpecializedImplicitGemmILS5_2ELi27ELi3ELi1ELi2EN4cute5tupleIJNSA_1CILi2EEENSC_ILi1EEESE_EEEEENSB_IJNSC_ILi64EEENSB_IJSH_EEESI_EEENS_12float_e4m3_tESK_NSA_8TiledMMAINSA_8MMA_AtomIJNSA_10MMA_TraitsINSA_19SM100_MMA_F8F6F4_SSEJSK_SK_fSH_SH_NSA_17integral_constantINSA_4UMMA5MajorELSR_1EEESS_NSP_INSQ_7ScaleInELST_0EEESU_EEEEEENSA_6LayoutINSB_IJSE_SE_SE_EEENSB_IJNSC_ILi0EEESZ_SZ_EEEEENSB_IJNSA_10UnderscoreES12_S12_EEEEENS7_6detail27Sm100ImplicitGemmTileTraitsINSA_13SM90_TMA_LOADENSA_14ComposedLayoutINSA_7SwizzleILi2ELi4ELi3EEENSA_18smem_ptr_flag_bitsILi8EEENSX_INSB_IJSH_NSC_ILi8EEEEEENSB_IJSE_SH_EEEEEEEvEENS16_INSA_30SM90_TMA_LOAD_IM2COL_MULTICASTES1H_vEEEENS_8epilogue10collective18CollectiveEpilogueINS1M_23Sm100TmaWarpSpecializedILi1ELi1ELi32ELb0ELb0EEEJSJ_NSB_IJNSX_ISH_SE_EES1R_EEESK_NSB_IJlNSB_IJSE_lllEEESZ_EEESK_S1U_NS1M_6fusion15FusionCallbacksIS1Q_NS1V_17LinearCombinationISK_fSK_fLNS_15FloatRoundStyleE2EEESJ_S1S_JEEENSA_5SM1004TMEM4LOAD26SM100_TMEM_LOAD_16dp32b32xES17_NS18_IS1A_S1C_NSX_INSB_IJS1D_SH_EEENSB_IJSH_SE_EEEEEEENSA_39AutoVectorizingCopyWithAssumedAlignmentILi128EEENSA_14SM90_TMA_STOREES28_S2A_S2A_EEEvvEEEEvNT_6ParamsE,"",@"SHT_CUDA_INFO"
	.sectionflags	@""
	.align	4


	//----- nvinfo : EIATTR_CUDA_API_VERSION
	.align		4
        /*0000*/ 	.byte	0x04, 0x37
        /*0002*/ 	.short	(.L_31 - .L_30)
.L_30:
        /*0004*/ 	.word	0x00000082


	//----- nvinfo : EIATTR_KPARAM_INFO
	.align		4
.L_31:
        /*0008*/ 	.byte	0x04, 0x17
        /*000a*/ 	.short	(.L_33 - .L_32)
.L_32:
        /*000c*/ 	.word	0x00000000
        /*0010*/ 	.short	0x0000
        /*0012*/ 	.short	0x0000
        /*0014*/ 	.byte	0x00, 0xf0, 0x01, 0x24


	//----- nvinfo : EIATTR_AT_ENTRY_FRAGMENTS
	.align		4
.L_33:
        /*0018*/ 	.byte	0x04, 0x4f
        /*001a*/ 	.short	(.L_35 - .L_34)


	//   ....[0]....
.L_34:
        /*001c*/ 	.word	0x00000006


	//----- nvinfo : EIATTR_RESERVED_SMEM_USED
	.align		4
.L_35:
        /*0020*/ 	.byte	0x01, 0x41
	.zero		2


	//----- nvinfo : EIATTR_SPARSE_MMA_MASK
	.align		4
        /*0024*/ 	.byte	0x03, 0x50
        /*0026*/ 	.short	0x0000


	//----- nvinfo : EIATTR_TCGEN05_1CTA_USED
	.align		4
        /*0028*/ 	.byte	0x01, 0x51
	.zero		2


	//----- nvinfo : EIATTR_MAXREG_COUNT
	.align		4
        /*002c*/ 	.byte	0x03, 0x1b
        /*002e*/ 	.short	0x00ff


	//----- nvinfo : EIATTR_NUM_BARRIERS
	.align		4
        /*0030*/ 	.byte	0x02, 0x4c
        /*0032*/ 	.byte	0x07
	.zero		1


	//----- nvinfo : EIATTR_EXTERNS
	.align		4
        /*0034*/ 	.byte	0x04, 0x0f
        /*0036*/ 	.short	(.L_37 - .L_36)


	//   ....[0]....
	.align		4
.L_36:
        /*0038*/ 	.word	index@(__assertfail)


	//----- nvinfo : EIATTR_MERCURY_ISA_VERSION
	.align		4
.L_37:
        /*003c*/ 	.byte	0x03, 0x5f
        /*003e*/ 	.short	0x0101


	//----- nvinfo : EIATTR_INT_WARP_WIDE_INSTR_OFFSETS
	.align		4
        /*0040*/ 	.byte	0x04, 0x31
        /*0042*/ 	.short	(.L_39 - .L_38)


	//   ....[0]....
.L_38:
        /*0044*/ 	.word	0x00004e10


	//   ....[1]....
        /*0048*/ 	.word	0x00004e30


	//   ....[2]....
        /*004c*/ 	.word	0x00004e60


	//   ....[3]....
        /*0050*/ 	.word	0x00005db0


	//   ....[4]....
        /*0054*/ 	.word	0x00008010


	//----- nvinfo : EIATTR_COOP_GROUP_MASK_REGIDS
	.align		4
.L_39:
        /*0058*/ 	.byte	0x04, 0x29
        /*005a*/ 	.short	(.L_41 - .L_40)


	//   ....[0]....
.L_40:
        /*005c*/ 	.word	0xffffffff


	//   ....[1]....
        /*0060*/ 	.word	0xffffffff


	//   ....[2]....
        /*0064*/ 	.word	0xffffffff


	//   ....[3]....
        /*0068*/ 	.word	0xffffffff


	//   ....[4]....
        /*006c*/ 	.word	0xffffffff


	//   ....[5]....
        /*0070*/ 	.word	0xffffffff


	//   ....[6]....
        /*0074*/ 	.word	0xffffffff


	//   ....[7]....
        /*0078*/ 	.word	0xffffffff


	//   ....[8]....
        /*007c*/ 	.word	0xffffffff


	//   ....[9]....
        /*0080*/ 	.word	0xffffffff


	//   ....[10]....
        /*0084*/ 	.word	0xffffffff


	//   ....[11]....
        /*0088*/ 	.word	0xffffffff


	//   ....[12]....
        /*008c*/ 	.word	0xffffffff


	//----- nvinfo : EIATTR_COOP_GROUP_INSTR_OFFSETS
	.align		4
.L_41:
        /*0090*/ 	.byte	0x04, 0x28
        /*0092*/ 	.short	(.L_43 - .L_42)


	//   ....[0]....
.L_42:
        /*0094*/ 	.word	0x000000a0


	//   ....[1]....
        /*0098*/ 	.word	0x000004e0


	//   ....[2]....
        /*009c*/ 	.word	0x00000980


	//   ....[3]....
        /*00a0*/ 	.word	0x00000ac0


	//   ....[4]....
        /*00a4*/ 	.word	0x00000bc0


	//   ....[5]....
        /*00a8*/ 	.word	0x00000d10


	//   ....[6]....
        /*00ac*/ 	.word	0x00000f10


	//   ....[7]....
        /*00b0*/ 	.word	0x00002a90


	//   ....[8]....
        /*00b4*/ 	.word	0x00004250


	//   ....[9]....
        /*00b8*/ 	.word	0x00004460


	//   ....[10]....
        /*00bc*/ 	.word	0x00004490


	//   ....[11]....
        /*00c0*/ 	.word	0x00004cf0


	//   ....[12]....
        /*00c4*/ 	.word	0x00004f30


	//----- nvinfo : EIATTR_VRC_CTA_INIT_COUNT
	.align		4
.L_43:
        /*00c8*/ 	.byte	0x02, 0x4a
        /*00ca*/ 	.byte	0x80
	.zero		1


	//----- nvinfo : EIATTR_SYSCALL_OFFSETS
	.align		4
        /*00cc*/ 	.byte	0x04, 0x46
        /*00ce*/ 	.short	(.L_45 - .L_44)


	//   ....[0]....
.L_44:
        /*00d0*/ 	.word	0x00006950


	//   ....[1]....
        /*00d4*/ 	.word	0x00006a90


	//   ....[2]....
        /*00d8*/ 	.word	0x000071a0


	//----- nvinfo : EIATTR_MBARRIER_INSTR_OFFSETS
	.align		4
.L_45:
        /*00dc*/ 	.byte	0x04, 0x39
        /*00de*/ 	.short	(.L_47 - .L_46)


	//   ....[0]....
.L_46:
        /*00e0*/ 	.word	0x00000600
        /*00e4*/ 	.word	0x000000ff
        /*00e8*/ 	.word	0x00000000
        /*00ec*/ 	.short	0x0100
        /*00ee*/ 	.byte	0x07
	.zero		1


	//   ....[1]....
        /*00f0*/ 	.word	0x00000610
        /*00f4*/ 	.word	0x000000ff
        /*00f8*/ 	.word	0x000000d8
        /*00fc*/ 	.short	0x0100
        /*00fe*/ 	.byte	0x07
	.zero		1


	//   ....[2]....
        /*0100*/ 	.word	0x00000620
        /*0104*/ 	.word	0x000000ff
        /*0108*/ 	.word	0x00000008
        /*010c*/ 	.short	0x0100
        /*010e*/ 	.byte	0x07
	.zero		1


	//   ....[3]....
        /*0110*/ 	.word	0x00000630
        /*0114*/ 	.word	0x000000ff
        /*0118*/ 	.word	0x000000e0
        /*011c*/ 	.short	0x0100
        /*011e*/ 	.byte	0x07
	.zero		1


	//   ....[4]....
        /*0120*/ 	.word	0x00000640
        /*0124*/ 	.word	0x000000ff
        /*0128*/ 	.word	0x00000010
        /*012c*/ 	.short	0x0100
        /*012e*/ 	.byte	0x07
	.zero		1


	//   ....[5]....
        /*0130*/ 	.word	0x00000650
        /*0134*/ 	.word	0x000000ff
        /*0138*/ 	.word	0x000000e8
        /*013c*/ 	.short	0x0100
        /*013e*/ 	.byte	0x07
	.zero		1


	//   ....[6]....
        /*0140*/ 	.word	0x00000660
        /*0144*/ 	.word	0x000000ff
        /*0148*/ 	.word	0x00000018
        /*014c*/ 	.short	0x0100
        /*014e*/ 	.byte	0x07
	.zero		1


	//   ....[7]....
        /*0150*/ 	.word	0x00000670
        /*0154*/ 	.word	0x000000ff
        /*0158*/ 	.word	0x000000f0
        /*015c*/ 	.short	0x0100
        /*015e*/ 	.byte	0x07
	.zero		1


	//   ....[8]....
        /*0160*/ 	.word	0x00000680
        /*0164*/ 	.word	0x000000ff
        /*0168*/ 	.word	0x00000020
        /*016c*/ 	.short	0x0100
        /*016e*/ 	.byte	0x07
	.zero		1


	//   ....[9]....
        /*0170*/ 	.word	0x00000690
        /*0174*/ 	.word	0x000000ff
        /*0178*/ 	.word	0x000000f8
        /*017c*/ 	.short	0x0100
        /*017e*/ 	.byte	0x07
	.zero		1


	//   ....[10]....
        /*0180*/ 	.word	0x000006a0
        /*0184*/ 	.word	0x000000ff
        /*0188*/ 	.word	0x00000028
        /*018c*/ 	.short	0x0100
        /*018e*/ 	.byte	0x07
	.zero		1


	//   ....[11]....
        /*0190*/ 	.word	0x000006b0
        /*0194*/ 	.word	0x000000ff
        /*0198*/ 	.word	0x00000100
        /*019c*/ 	.short	0x0100
        /*019e*/ 	.byte	0x07
	.zero		1


	//   ....[12]....
        /*01a0*/ 	.word	0x000006c0
        /*01a4*/ 	.word	0x000000ff
        /*01a8*/ 	.word	0x00000030
        /*01ac*/ 	.short	0x0100
        /*01ae*/ 	.byte	0x07
	.zero		1


	//   ....[13]....
        /*01b0*/ 	.word	0x000006d0
        /*01b4*/ 	.word	0x000000ff
        /*01b8*/ 	.word	0x00000108
        /*01bc*/ 	.short	0x0100
        /*01be*/ 	.byte	0x07
	.zero		1


	//   ....[14]....
        /*01c0*/ 	.word	0x000006e0
        /*01c4*/ 	.word	0x000000ff
        /*01c8*/ 	.word	0x00000038
        /*01cc*/ 	.short	0x0100
        /*01ce*/ 	.byte	0x07
	.zero		1


	//   ....[15]....
        /*01d0*/ 	.word	0x000006f0
        /*01d4*/ 	.word	0x000000ff
        /*01d8*/ 	.word	0x00000110
        /*01dc*/ 	.short	0x0100
        /*01de*/ 	.byte	0x07
	.zero		1


	//   ....[16]....
        /*01e0*/ 	.word	0x00000700
        /*01e4*/ 	.word	0x000000ff
        /*01e8*/ 	.word	0x00000040
        /*01ec*/ 	.short	0x0100
        /*01ee*/ 	.byte	0x07
	.zero		1


	//   ....[17]....
        /*01f0*/ 	.word	0x00000710
        /*01f4*/ 	.word	0x000000ff
        /*01f8*/ 	.word	0x00000118
        /*01fc*/ 	.short	0x0100
        /*01fe*/ 	.byte	0x07
	.zero		1


	//   ....[18]....
        /*0200*/ 	.word	0x00000720
        /*0204*/ 	.word	0x000000ff
        /*0208*/ 	.word	0x00000048
        /*020c*/ 	.short	0x0100
        /*020e*/ 	.byte	0x07
	.zero		1


	//   ....[19]....
        /*0210*/ 	.word	0x00000730
        /*0214*/ 	.word	0x000000ff
        /*0218*/ 	.word	0x00000120
        /*021c*/ 	.short	0x0100
        /*021e*/ 	.byte	0x07
	.zero		1


	//   ....[20]....
        /*0220*/ 	.word	0x00000740
        /*0224*/ 	.word	0x000000ff
        /*0228*/ 	.word	0x00000050
        /*022c*/ 	.short	0x0100
        /*022e*/ 	.byte	0x07
	.zero		1


	//   ....[21]....
        /*0230*/ 	.word	0x00000750
        /*0234*/ 	.word	0x000000ff
        /*0238*/ 	.word	0x00000128
        /*023c*/ 	.short	0x0100
        /*023e*/ 	.byte	0x07
	.zero		1


	//   ....[22]....
        /*0240*/ 	.word	0x00000760
        /*0244*/ 	.word	0x000000ff
        /*0248*/ 	.word	0x00000058
        /*024c*/ 	.short	0x0100
        /*024e*/ 	.byte	0x07
	.zero		1


	//   ....[23]....
        /*0250*/ 	.word	0x00000770
        /*0254*/ 	.word	0x000000ff
        /*0258*/ 	.word	0x00000130
        /*025c*/ 	.short	0x0100
        /*025e*/ 	.byte	0x07
	.zero		1


	//   ....[24]....
        /*0260*/ 	.word	0x00000780
        /*0264*/ 	.word	0x000000ff
        /*0268*/ 	.word	0x00000060
        /*026c*/ 	.short	0x0100
        /*026e*/ 	.byte	0x07
	.zero		1


	//   ....[25]....
        /*0270*/ 	.word	0x00000790
        /*0274*/ 	.word	0x000000ff
        /*0278*/ 	.word	0x00000138
        /*027c*/ 	.short	0x0100
        /*027e*/ 	.byte	0x07
	.zero		1


	//   ....[26]....
        /*0280*/ 	.word	0x000007a0
        /*0284*/ 	.word	0x000000ff
        /*0288*/ 	.word	0x00000068
        /*028c*/ 	.short	0x0100
        /*028e*/ 	.byte	0x07
	.zero		1


	//   ....[27]....
        /*0290*/ 	.word	0x000007b0
        /*0294*/ 	.word	0x000000ff
        /*0298*/ 	.word	0x00000140
        /*029c*/ 	.short	0x0100
        /*029e*/ 	.byte	0x07
	.zero		1


	//   ....[28]....
        /*02a0*/ 	.word	0x000007c0
        /*02a4*/ 	.word	0x000000ff
        /*02a8*/ 	.word	0x00000070
        /*02ac*/ 	.short	0x0100
        /*02ae*/ 	.byte	0x07
	.zero		1


	//   ....[29]....
        /*02b0*/ 	.word	0x000007d0
        /*02b4*/ 	.word	0x000000ff
        /*02b8*/ 	.word	0x00000148
        /*02bc*/ 	.short	0x0100
        /*02be*/ 	.byte	0x07
	.zero		1


	//   ....[30]....
        /*02c0*/ 	.word	0x000007e0
        /*02c4*/ 	.word	0x000000ff
        /*02c8*/ 	.word	0x00000078
        /*02cc*/ 	.short	0x0100
        /*02ce*/ 	.byte	0x07
	.zero		1


	//   ....[31]....
        /*02d0*/ 	.word	0x000007f0
        /*02d4*/ 	.word	0x000000ff
        /*02d8*/ 	.word	0x00000150
        /*02dc*/ 	.short	0x0100
        /*02de*/ 	.byte	0x07
	.zero		1


	//   ....[32]....
        /*02e0*/ 	.word	0x00000800
        /*02e4*/ 	.word	0x000000ff
        /*02e8*/ 	.word	0x00000080
        /*02ec*/ 	.short	0x0100
        /*02ee*/ 	.byte	0x07
	.zero		1


	//   ....[33]....
        /*02f0*/ 	.word	0x00000810
        /*02f4*/ 	.word	0x000000ff
        /*02f8*/ 	.word	0x00000158
        /*02fc*/ 	.short	0x0100
        /*02fe*/ 	.byte	0x07
	.zero		1


	//   ....[34]....
        /*0300*/ 	.word	0x00000820
        /*0304*/ 	.word	0x000000ff
        /*0308*/ 	.word	0x00000088
        /*030c*/ 	.short	0x0100
        /*030e*/ 	.byte	0x07
	.zero		1


	//   ....[35]....
        /*0310*/ 	.word	0x00000830
        /*0314*/ 	.word	0x000000ff
        /*0318*/ 	.word	0x00000160
        /*031c*/ 	.short	0x0100
        /*031e*/ 	.byte	0x07
	.zero		1


	//   ....[36]....
        /*0320*/ 	.word	0x00000840
        /*0324*/ 	.word	0x000000ff
        /*0328*/ 	.word	0x00000090
        /*032c*/ 	.short	0x0100
        /*032e*/ 	.byte	0x07
	.zero		1


	//   ....[37]....
        /*0330*/ 	.word	0x00000850
        /*0334*/ 	.word	0x000000ff
        /*0338*/ 	.word	0x00000168
        /*033c*/ 	.short	0x0100
        /*033e*/ 	.byte	0x07
	.zero		1


	//   ....[38]....
        /*0340*/ 	.word	0x00000860
        /*0344*/ 	.word	0x000000ff
        /*0348*/ 	.word	0x00000098
        /*034c*/ 	.short	0x0100
        /*034e*/ 	.byte	0x07
	.zero		1


	//   ....[39]....
        /*0350*/ 	.word	0x00000870
        /*0354*/ 	.word	0x000000ff
        /*0358*/ 	.word	0x00000170
        /*035c*/ 	.short	0x0100
        /*035e*/ 	.byte	0x07
	.zero		1


	//   ....[40]....
        /*0360*/ 	.word	0x00000880
        /*0364*/ 	.word	0x000000ff
        /*0368*/ 	.word	0x000000a0
        /*036c*/ 	.short	0x0100
        /*036e*/ 	.byte	0x07
	.zero		1


	//   ....[41]....
        /*0370*/ 	.word	0x00000890
        /*0374*/ 	.word	0x000000ff
        /*0378*/ 	.word	0x00000178
        /*037c*/ 	.short	0x0100
        /*037e*/ 	.byte	0x07
	.zero		1


	//   ....[42]....
        /*0380*/ 	.word	0x000008a0
        /*0384*/ 	.word	0x000000ff
        /*0388*/ 	.word	0x000000a8
        /*038c*/ 	.short	0x0100
        /*038e*/ 	.byte	0x07
	.zero		1


	//   ....[43]....
        /*0390*/ 	.word	0x000008b0
        /*0394*/ 	.word	0x000000ff
        /*0398*/ 	.word	0x00000180
        /*039c*/ 	.short	0x0100
        /*039e*/ 	.byte	0x07
	.zero		1


	//   ....[44]....
        /*03a0*/ 	.word	0x000008c0
        /*03a4*/ 	.word	0x000000ff
        /*03a8*/ 	.word	0x000000b0
        /*03ac*/ 	.short	0x0100
        /*03ae*/ 	.byte	0x07
	.zero		1


	//   ....[45]....
        /*03b0*/ 	.word	0x000008d0
        /*03b4*/ 	.word	0x000000ff
        /*03b8*/ 	.word	0x00000188
        /*03bc*/ 	.short	0x0100
        /*03be*/ 	.byte	0x07
	.zero		1


	//   ....[46]....
        /*03c0*/ 	.word	0x000008e0
        /*03c4*/ 	.word	0x000000ff
        /*03c8*/ 	.word	0x000000b8
        /*03cc*/ 	.short	0x0100
        /*03ce*/ 	.byte	0x07
	.zero		1


	//   ....[47]....
        /*03d0*/ 	.word	0x000008f0
        /*03d4*/ 	.word	0x000000ff
        /*03d8*/ 	.word	0x00000190
        /*03dc*/ 	.short	0x0100
        /*03de*/ 	.byte	0x07
	.zero		1


	//   ....[48]....
        /*03e0*/ 	.word	0x00000900
        /*03e4*/ 	.word	0x000000ff
        /*03e8*/ 	.word	0x000000c0
        /*03ec*/ 	.short	0x0100
        /*03ee*/ 	.byte	0x07
	.zero		1


	//   ....[49]....
        /*03f0*/ 	.word	0x00000910
        /*03f4*/ 	.word	0x000000ff
        /*03f8*/ 	.word	0x00000198
        /*03fc*/ 	.short	0x0100
        /*03fe*/ 	.byte	0x07
	.zero		1


	//   ....[50]....
        /*0400*/ 	.word	0x00000920
        /*0404*/ 	.word	0x000000ff
        /*0408*/ 	.word	0x000000c8
        /*040c*/ 	.short	0x0100
        /*040e*/ 	.byte	0x07
	.zero		1


	//   ....[51]....
        /*0410*/ 	.word	0x00000930
        /*0414*/ 	.word	0x000000ff
        /*0418*/ 	.word	0x000001a0
        /*041c*/ 	.short	0x0100
        /*041e*/ 	.byte	0x07
	.zero		1


	//   ....[52]....
        /*0420*/ 	.word	0x00000940
        /*0424*/ 	.word	0x000000ff
        /*0428*/ 	.word	0x000000d0
        /*042c*/ 	.short	0x0100
        /*042e*/ 	.byte	0x07
	.zero		1


	//   ....[53]....
        /*0430*/ 	.word	0x00000950
        /*0434*/ 	.word	0x000000ff
        /*0438*/ 	.word	0x000001a8
        /*043c*/ 	.short	0x0100
        /*043e*/ 	.byte	0x07
	.zero		1


	//   ....[54]....
        /*0440*/ 	.word	0x00000a90
        /*0444*/ 	.word	0x000000ff
        /*0448*/ 	.word	0x000001b0
        /*044c*/ 	.short	0x0100
        /*044e*/ 	.byte	0x07
	.zero		1


	//   ....[55]....
        /*0450*/ 	.word	0x00000aa0
        /*0454*/ 	.word	0x000000ff
        /*0458*/ 	.word	0x000001b8
        /*045c*/ 	.short	0x0100
        /*045e*/ 	.byte	0x07
	.zero		1


	//   ....[56]....
        /*0460*/ 	.word	0x00000b90
        /*0464*/ 	.word	0x000000ff
        /*0468*/ 	.word	0x000001c0
        /*046c*/ 	.short	0x0100
        /*046e*/ 	.byte	0x06
	.zero		1


	//   ....[57]....
        /*0470*/ 	.word	0x00000ba0
        /*0474*/ 	.word	0x000000ff
        /*0478*/ 	.word	0x000001c8
        /*047c*/ 	.short	0x0100
        /*047e*/ 	.byte	0x06
	.zero		1


	//   ....[58]....
        /*0480*/ 	.word	0x00000ce0
        /*0484*/ 	.word	0x000000ff
        /*0488*/ 	.word	0x000001d0
        /*048c*/ 	.short	0x0100
        /*048e*/ 	.byte	0x06
	.zero		1


	//   ....[59]....
        /*0490*/ 	.word	0x00000cf0
        /*0494*/ 	.word	0x000000ff
        /*0498*/ 	.word	0x000001d8
        /*049c*/ 	.short	0x0100
        /*049e*/ 	.byte	0x06
	.zero		1


	//   ....[60]....
        /*04a0*/ 	.word	0x00000e20
        /*04a4*/ 	.word	0x000000ff
        /*04a8*/ 	.word	0x000001e0
        /*04ac*/ 	.short	0x0100
        /*04ae*/ 	.byte	0x07
	.zero		1


	//   ....[61]....
        /*04b0*/ 	.word	0x00000e30
        /*04b4*/ 	.word	0x000000ff
        /*04b8*/ 	.word	0x000001f0
        /*04bc*/ 	.short	0x0100
        /*04be*/ 	.byte	0x07
	.zero		1


	//   ....[62]....
        /*04c0*/ 	.word	0x00000e40
        /*04c4*/ 	.word	0x000000ff
        /*04c8*/ 	.word	0x000001e8
        /*04cc*/ 	.short	0x0100
        /*04ce*/ 	.byte	0x07
	.zero		1


	//   ....[63]....
        /*04d0*/ 	.word	0x00000e50
        /*04d4*/ 	.word	0x000000ff
        /*04d8*/ 	.word	0x000001f8
        /*04dc*/ 	.short	0x0100
        /*04de*/ 	.byte	0x07
	.zero		1


	//   ....[64]....
        /*04e0*/ 	.word	0x00001c50
        /*04e4*/ 	.word	0x000000ff
        /*04e8*/ 	.word	0x000000d8
        /*04ec*/ 	.short	0x010a
        /*04ee*/ 	.byte	0x04
	.zero		1


	//   ....[65]....
        /*04f0*/ 	.word	0x00001fc0
        /*04f4*/ 	.word	0x000000ff
        /*04f8*/ 	.word	0x000000d8
        /*04fc*/ 	.short	0x010a
        /*04fe*/ 	.byte	0x25
	.zero		1


	//   ....[66]....
        /*0500*/ 	.word	0x00002160
        /*0504*/ 	.word	0x000000ff
        /*0508*/ 	.word	0x000000d8
        /*050c*/ 	.short	0x010a
        /*050e*/ 	.byte	0x11
	.zero		1


	//   ....[67]....
        /*0510*/ 	.word	0x00002440
        /*0514*/ 	.word	0x000000ff
        /*0518*/ 	.word	0x000001c8
        /*051c*/ 	.short	0x0101
        /*051e*/ 	.byte	0x2d
	.zero		1


	//   ....[68]....
        /*0520*/ 	.word	0x00002460
        /*0524*/ 	.word	0x000000ff
        /*0528*/ 	.word	0x000000d8
        /*052c*/ 	.short	0x010a
        /*052e*/ 	.byte	0x04
	.zero		1


	//   ....[69]....
        /*0530*/ 	.word	0x00002610
        /*0534*/ 	.word	0x000000ff
        /*0538*/ 	.word	0x000000d8
        /*053c*/ 	.short	0x010a
        /*053e*/ 	.byte	0x29
	.zero		1


	//   ....[70]....
        /*0540*/ 	.word	0x000027b0
        /*0544*/ 	.word	0x000000ff
        /*0548*/ 	.word	0x000000d8
        /*054c*/ 	.short	0x010a
        /*054e*/ 	.byte	0x09
	.zero		1


	//   ....[71]....
        /*0550*/ 	.word	0x00002aa0
        /*0554*/ 	.word	0x000000ff
        /*0558*/ 	.word	0x000001d0
        /*055c*/ 	.short	0x010a
        /*055e*/ 	.byte	0x2d
	.zero		1


	//   ....[72]....
        /*0560*/ 	.word	0x00002b60
        /*0564*/ 	.word	0x000000ff
        /*0568*/ 	.word	0x00000000
        /*056c*/ 	.short	0x0101
        /*056e*/ 	.byte	0x04
	.zero		1


	//   ....[73]....
        /*0570*/ 	.word	0x00003040
        /*0574*/ 	.word	0x000000ff
        /*0578*/ 	.word	0x00000000
        /*057c*/ 	.short	0x010a
        /*057e*/ 	.byte	0x04
	.zero		1


	//   ....[74]....
        /*0580*/ 	.word	0x000030d0
        /*0584*/ 	.word	0x000000ff
        /*0588*/ 	.word	0x00000000
        /*058c*/ 	.short	0x010a
        /*058e*/ 	.byte	0x04
	.zero		1


	//   ....[75]....
        /*0590*/ 	.word	0x00003160
        /*0594*/ 	.word	0x000000ff
        /*0598*/ 	.word	0x00000000
        /*059c*/ 	.short	0x010a
        /*059e*/ 	.byte	0x04
	.zero		1


	//   ....[76]....
        /*05a0*/ 	.word	0x000031f0
        /*05a4*/ 	.word	0x000000ff
        /*05a8*/ 	.word	0x00000000
        /*05ac*/ 	.short	0x010a
        /*05ae*/ 	.byte	0x04
	.zero		1


	//   ....[77]....
        /*05b0*/ 	.word	0x00003280
        /*05b4*/ 	.word	0x000000ff
        /*05b8*/ 	.word	0x00000000
        /*05bc*/ 	.short	0x010a
        /*05be*/ 	.byte	0x04
	.zero		1


	//   ....[78]....
        /*05c0*/ 	.word	0x00003310
        /*05c4*/ 	.word	0x000000ff
        /*05c8*/ 	.word	0x00000000
        /*05cc*/ 	.short	0x010a
        /*05ce*/ 	.byte	0x04
	.zero		1


	//   ....[79]....
        /*05d0*/ 	.word	0x000033a0
        /*05d4*/ 	.word	0x000000ff
        /*05d8*/ 	.word	0x00000000
        /*05dc*/ 	.short	0x010a
        /*05de*/ 	.byte	0x04
	.zero		1


	//   ....[80]....
        /*05e0*/ 	.word	0x00003430
        /*05e4*/ 	.word	0x000000ff
        /*05e8*/ 	.word	0x00000000
        /*05ec*/ 	.short	0x010a
        /*05ee*/ 	.byte	0x04
	.zero		1


	//   ....[81]....
        /*05f0*/ 	.word	0x000034c0
        /*05f4*/ 	.word	0x000000ff
        /*05f8*/ 	.word	0x00000000
        /*05fc*/ 	.short	0x010a
        /*05fe*/ 	.byte	0x04
	.zero		1


	//   ....[82]....
        /*0600*/ 	.word	0x00003550
        /*0604*/ 	.word	0x000000ff
        /*0608*/ 	.word	0x00000000
        /*060c*/ 	.short	0x010a
        /*060e*/ 	.byte	0x04
	.zero		1


	//   ....[83]....
        /*0610*/ 	.word	0x000035e0
        /*0614*/ 	.word	0x000000ff
        /*0618*/ 	.word	0x00000000
        /*061c*/ 	.short	0x010a
        /*061e*/ 	.byte	0x04
	.zero		1


	//   ....[84]....
        /*0620*/ 	.word	0x00003670
        /*0624*/ 	.word	0x000000ff
        /*0628*/ 	.word	0x00000000
        /*062c*/ 	.short	0x010a
        /*062e*/ 	.byte	0x04
	.zero		1


	//   ....[85]....
        /*0630*/ 	.word	0x00003700
        /*0634*/ 	.word	0x000000ff
        /*0638*/ 	.word	0x00000000
        /*063c*/ 	.short	0x010a
        /*063e*/ 	.byte	0x04
	.zero		1


	//   ....[86]....
        /*0640*/ 	.word	0x00003790
        /*0644*/ 	.word	0x000000ff
        /*0648*/ 	.word	0x00000000
        /*064c*/ 	.short	0x010a
        /*064e*/ 	.byte	0x04
	.zero		1


	//   ....[87]....
        /*0650*/ 	.word	0x00003820
        /*0654*/ 	.word	0x000000ff
        /*0658*/ 	.word	0x00000000
        /*065c*/ 	.short	0x010a
        /*065e*/ 	.byte	0x04
	.zero		1


	//   ....[88]....
        /*0660*/ 	.word	0x000038b0
        /*0664*/ 	.word	0x000000ff
        /*0668*/ 	.word	0x00000000
        /*066c*/ 	.short	0x010a
        /*066e*/ 	.byte	0x04
	.zero		1


	//   ....[89]....
        /*0670*/ 	.word	0x00003940
        /*0674*/ 	.word	0x000000ff
        /*0678*/ 	.word	0x00000000
        /*067c*/ 	.short	0x010a
        /*067e*/ 	.byte	0x04
	.zero		1


	//   ....[90]....
        /*0680*/ 	.word	0x000039d0
        /*0684*/ 	.word	0x000000ff
        /*0688*/ 	.word	0x00000000
        /*068c*/ 	.short	0x010a
        /*068e*/ 	.byte	0x04
	.zero		1


	//   ....[91]....
        /*0690*/ 	.word	0x00003a60
        /*0694*/ 	.word	0x000000ff
        /*0698*/ 	.word	0x00000000
        /*069c*/ 	.short	0x010a
        /*069e*/ 	.byte	0x04
	.zero		1


	//   ....[92]....
        /*06a0*/ 	.word	0x00003af0
        /*06a4*/ 	.word	0x000000ff
        /*06a8*/ 	.word	0x00000000
        /*06ac*/ 	.short	0x010a
        /*06ae*/ 	.byte	0x04
	.zero		1


	//   ....[93]....
        /*06b0*/ 	.word	0x00003b80
        /*06b4*/ 	.word	0x000000ff
        /*06b8*/ 	.word	0x00000000
        /*06bc*/ 	.short	0x010a
        /*06be*/ 	.byte	0x04
	.zero		1


	//   ....[94]....
        /*06c0*/ 	.word	0x00003c10
        /*06c4*/ 	.word	0x000000ff
        /*06c8*/ 	.word	0x00000000
        /*06cc*/ 	.short	0x010a
        /*06ce*/ 	.byte	0x04
	.zero		1


	//   ....[95]....
        /*06d0*/ 	.word	0x00003ca0
        /*06d4*/ 	.word	0x000000ff
        /*06d8*/ 	.word	0x00000000
        /*06dc*/ 	.short	0x010a
        /*06de*/ 	.byte	0x04
	.zero		1


	//   ....[96]....
        /*06e0*/ 	.word	0x00003d30
        /*06e4*/ 	.word	0x000000ff
        /*06e8*/ 	.word	0x00000000
        /*06ec*/ 	.short	0x010a
        /*06ee*/ 	.byte	0x04
	.zero		1


	//   ....[97]....
        /*06f0*/ 	.word	0x00003dc0
        /*06f4*/ 	.word	0x000000ff
        /*06f8*/ 	.word	0x00000000
        /*06fc*/ 	.short	0x010a
        /*06fe*/ 	.byte	0x04
	.zero		1


	//   ....[98]....
        /*0700*/ 	.word	0x00003e50
        /*0704*/ 	.word	0x000000ff
        /*0708*/ 	.word	0x00000000
        /*070c*/ 	.short	0x010a
        /*070e*/ 	.byte	0x04
	.zero		1


	//   ....[99]....
        /*0710*/ 	.word	0x00003ef0
        /*0714*/ 	.word	0x00000000
        /*0718*/ 	.word	0x00000000
        /*071c*/ 	.short	0x010a
        /*071e*/ 	.byte	0xff
	.zero		1


	//   ....[100]....
        /*0720*/ 	.word	0x00004020
        /*0724*/ 	.word	0x000000ff
        /*0728*/ 	.word	0x000001d8
        /*072c*/ 	.short	0x010a
        /*072e*/ 	.byte	0x28
	.zero		1


	//   ....[101]....
        /*0730*/ 	.word	0x000040c0
        /*0734*/ 	.word	0x000000ff
        /*0738*/ 	.word	0x000001d0
        /*073c*/ 	.short	0x010a
        /*073e*/ 	.byte	0x28
	.zero		1


	//   ....[102]....
        /*0740*/ 	.word	0x00004160
        /*0744*/ 	.word	0x000000ff
        /*0748*/ 	.word	0x00000000
        /*074c*/ 	.short	0x0101
        /*074e*/ 	.byte	0x06
	.zero		1


	//   ....[103]....
        /*0750*/ 	.word	0x000041a0
        /*0754*/ 	.word	0x000000ff
        /*0758*/ 	.word	0x000001d8
        /*075c*/ 	.short	0x0106
        /*075e*/ 	.byte	0x28
	.zero		1


	//   ....[104]....
        /*0760*/ 	.word	0x000041e0
        /*0764*/ 	.word	0x00000000
        /*0768*/ 	.word	0x000001d8
        /*076c*/ 	.short	0x010a
        /*076e*/ 	.byte	0xff
	.zero		1


	//   ....[105]....
        /*0770*/ 	.word	0x000046f0
        /*0774*/ 	.word	0x000000ff
        /*0778*/ 	.word	0x000001d0
        /*077c*/ 	.short	0x010a
        /*077e*/ 	.byte	0x07
	.zero		1


	//   ....[106]....
        /*0780*/ 	.word	0x000047a0
        /*0784*/ 	.word	0x000000ff
        /*0788*/ 	.word	0x00000000
        /*078c*/ 	.short	0x0101
        /*078e*/ 	.byte	0x05
	.zero		1


	//   ....[107]....
        /*0790*/ 	.word	0x000047b0
        /*0794*/ 	.word	0x000000ff
        /*0798*/ 	.word	0x000001f0
        /*079c*/ 	.short	0x010a
        /*079e*/ 	.byte	0x09
	.zero		1


	//   ....[108]....
        /*07a0*/ 	.word	0x00004840
        /*07a4*/ 	.word	0x000000ff
        /*07a8*/ 	.word	0x00000000
        /*07ac*/ 	.short	0x010a
        /*07ae*/ 	.byte	0x04
	.zero		1


	//   ....[109]....
        /*07b0*/ 	.word	0x000048e0
        /*07b4*/ 	.word	0x000000ff
        /*07b8*/ 	.word	0x00000000
        /*07bc*/ 	.short	0x010a
        /*07be*/ 	.byte	0x08
	.zero		1


	//   ....[110]....
        /*07c0*/ 	.word	0x00004a20
        /*07c4*/ 	.word	0x000000ff
        /*07c8*/ 	.word	0x00000000
        /*07cc*/ 	.short	0x010a
        /*07ce*/ 	.byte	0x04
	.zero		1


	//   ....[111]....
        /*07d0*/ 	.word	0x00004c40
        /*07d4*/ 	.word	0x000000ff
        /*07d8*/ 	.word	0x00000000
        /*07dc*/ 	.short	0x010a
        /*07de*/ 	.byte	0x05
	.zero		1


	//   ....[112]....
        /*07e0*/ 	.word	0x00004cd0
        /*07e4*/ 	.word	0x000000ff
        /*07e8*/ 	.word	0x00000000
        /*07ec*/ 	.short	0x010a
        /*07ee*/ 	.byte	0x06
	.zero		1


	//   ....[113]....
        /*07f0*/ 	.word	0x00005200
        /*07f4*/ 	.word	0x000000ff
        /*07f8*/ 	.word	0x000001d0
        /*07fc*/ 	.short	0x010a
        /*07fe*/ 	.byte	0x10
	.zero		1


	//   ....[114]....
        /*0800*/ 	.word	0x000052d0
        /*0804*/ 	.word	0x000000ff
        /*0808*/ 	.word	0x00000000
        /*080c*/ 	.short	0x0101
        /*080e*/ 	.byte	0x12
	.zero		1


	//   ....[115]....
        /*0810*/ 	.word	0x000055f0
        /*0814*/ 	.word	0x000000ff
        /*0818*/ 	.word	0x000001c8
        /*081c*/ 	.short	0x010a
        /*081e*/ 	.byte	0x10
	.zero		1


	//   ....[116]....
        /*0820*/ 	.word	0x00005770
        /*0824*/ 	.word	0x000000ff
        /*0828*/ 	.word	0x000001b8
        /*082c*/ 	.short	0x010a
        /*082e*/ 	.byte	0x10
	.zero		1


	//   ....[117]....
        /*0830*/ 	.word	0x00005ed0
        /*0834*/ 	.word	0x000000ff
        /*0838*/ 	.word	0x000001b0
        /*083c*/ 	.short	0x010b
        /*083e*/ 	.byte	0x10
	.zero		1


	//   ....[118]....
        /*0840*/ 	.word	0x00005f00
        /*0844*/ 	.word	0x000000ff
        /*0848*/ 	.word	0x00000000
        /*084c*/ 	.short	0x0101
        /*084e*/ 	.byte	0x28
	.zero		1


	//   ....[119]....
        /*0850*/ 	.word	0x00005f90
        /*0854*/ 	.word	0x00000000
        /*0858*/ 	.word	0x000001b8
        /*085c*/ 	.short	0x010a
        /*085e*/ 	.byte	0xff
	.zero		1


	//   ....[120]....
        /*0860*/ 	.word	0x00006340
        /*0864*/ 	.word	0x000000ff
        /*0868*/ 	.word	0x000001d0
        /*086c*/ 	.short	0x010a
        /*086e*/ 	.byte	0x2b
	.zero		1


	//   ....[121]....
        /*0870*/ 	.word	0x00006460
        /*0874*/ 	.word	0x000000ff
        /*0878*/ 	.word	0x00000000
        /*087c*/ 	.short	0x0101
        /*087e*/ 	.byte	0x04
	.zero		1


	//   ....[122]....
        /*0880*/ 	.word	0x00006de0
        /*0884*/ 	.word	0x000000ff
        /*0888*/ 	.word	0x000001b0
        /*088c*/ 	.short	0x010a
        /*088e*/ 	.byte	0x2b
	.zero		1


	//   ....[123]....
        /*0890*/ 	.word	0x00006df0
        /*0894*/ 	.word	0x0000005c
        /*0898*/ 	.word	0x000001e0
        /*089c*/ 	.short	0x010a
        /*089e*/ 	.byte	0xff
	.zero		1


	//   ....[124]....
        /*08a0*/ 	.word	0x00006f40
        /*08a4*/ 	.word	0x000000ff
        /*08a8*/ 	.word	0x000001b0
        /*08ac*/ 	.short	0x010a
        /*08ae*/ 	.byte	0x2b
	.zero		1


	//   ....[125]....
        /*08b0*/ 	.word	0x00007020
        /*08b4*/ 	.word	0x000000ff
        /*08b8*/ 	.word	0x00000000
        /*08bc*/ 	.short	0x0101
        /*08be*/ 	.byte	0x04
	.zero		1


	//   ....[126]....
        /*08c0*/ 	.word	0x00007080
        /*08c4*/ 	.word	0x0000005c
        /*08c8*/ 	.word	0x000001e0
        /*08cc*/ 	.short	0x010a
        /*08ce*/ 	.byte	0xff
	.zero		1


	//   ....[127]....
        /*08d0*/ 	.word	0x00007450
        /*08d4*/ 	.word	0x000000ff
        /*08d8*/ 	.word	0x00000000
        /*08dc*/ 	.short	0x0101
        /*08de*/ 	.byte	0x05
	.zero		1


	//   ....[128]....
        /*08e0*/ 	.word	0x00008250
        /*08e4*/ 	.word	0x00000003
        /*08e8*/ 	.word	0x000000d8
        /*08ec*/ 	.short	0x010a
        /*08ee*/ 	.byte	0xff
	.zero		1


	//   ....[129]....
        /*08f0*/ 	.word	0x000082b0
        /*08f4*/ 	.word	0x00000004
        /*08f8*/ 	.word	0x000000d8
        /*08fc*/ 	.short	0x010a
        /*08fe*/ 	.byte	0xff
	.zero		1


	//   ....[130]....
        /*0900*/ 	.word	0x00008310
        /*0904*/ 	.word	0x00000002
        /*0908*/ 	.word	0x000001d0
        /*090c*/ 	.short	0x010a
        /*090e*/ 	.byte	0xff
	.zero		1


	//   ....[131]....
        /*0910*/ 	.word	0x00008370
        /*0914*/ 	.word	0x00000000
        /*0918*/ 	.word	0x00000000
        /*091c*/ 	.short	0x010a
        /*091e*/ 	.byte	0xff
	.zero		1


	//   ....[132]....
        /*0920*/ 	.word	0x000083d0
        /*0924*/ 	.word	0x00000000
        /*0928*/ 	.word	0x00000000
        /*092c*/ 	.short	0x010a
        /*092e*/ 	.byte	0xff
	.zero		1


	//   ....[133]....
        /*0930*/ 	.word	0x00008430
        /*0934*/ 	.word	0x00000000
        /*0938*/ 	.word	0x00000000
        /*093c*/ 	.short	0x010a
        /*093e*/ 	.byte	0xff
	.zero		1


	//   ....[134]....
        /*0940*/ 	.word	0x00008490
        /*0944*/ 	.word	0x00000000
        /*0948*/ 	.word	0x00000000
        /*094c*/ 	.short	0x010a
        /*094e*/ 	.byte	0xff
	.zero		1


	//   ....[135]....
        /*0950*/ 	.word	0x000084f0
        /*0954*/ 	.word	0x00000000
        /*0958*/ 	.word	0x00000000
        /*095c*/ 	.short	0x010a
        /*095e*/ 	.byte	0xff
	.zero		1


	//   ....[136]....
        /*0960*/ 	.word	0x00008550
        /*0964*/ 	.word	0x00000000
        /*0968*/ 	.word	0x00000000
        /*096c*/ 	.short	0x010a
        /*096e*/ 	.byte	0xff
	.zero		1


	//   ....[137]....
        /*0970*/ 	.word	0x000085b0
        /*0974*/ 	.word	0x00000000
        /*0978*/ 	.word	0x00000000
        /*097c*/ 	.short	0x010a
        /*097e*/ 	.byte	0xff
	.zero		1


	//   ....[138]....
        /*0980*/ 	.word	0x00008610
        /*0984*/ 	.word	0x00000000
        /*0988*/ 	.word	0x00000000
        /*098c*/ 	.short	0x010a
        /*098e*/ 	.byte	0xff
	.zero		1


	//   ....[139]....
        /*0990*/ 	.word	0x00008670
        /*0994*/ 	.word	0x00000000
        /*0998*/ 	.word	0x00000000
        /*099c*/ 	.short	0x010a
        /*099e*/ 	.byte	0xff
	.zero		1


	//   ....[140]....
        /*09a0*/ 	.word	0x000086d0
        /*09a4*/ 	.word	0x00000000
        /*09a8*/ 	.word	0x00000000
        /*09ac*/ 	.short	0x010a
        /*09ae*/ 	.byte	0xff
	.zero		1


	//   ....[141]....
        /*09b0*/ 	.word	0x00008730
        /*09b4*/ 	.word	0x00000000
        /*09b8*/ 	.word	0x00000000
        /*09bc*/ 	.short	0x010a
        /*09be*/ 	.byte	0xff
	.zero		1


	//   ....[142]....
        /*09c0*/ 	.word	0x00008790
        /*09c4*/ 	.word	0x00000000
        /*09c8*/ 	.word	0x00000000
        /*09cc*/ 	.short	0x010a
        /*09ce*/ 	.byte	0xff
	.zero		1


	//   ....[143]....
        /*09d0*/ 	.word	0x000087f0
        /*09d4*/ 	.word	0x00000000
        /*09d8*/ 	.word	0x00000000
        /*09dc*/ 	.short	0x010a
        /*09de*/ 	.byte	0xff
	.zero		1


	//   ....[144]....
        /*09e0*/ 	.word	0x00008850
        /*09e4*/ 	.word	0x00000000
        /*09e8*/ 	.word	0x00000000
        /*09ec*/ 	.short	0x010a
        /*09ee*/ 	.byte	0xff
	.zero		1


	//   ....[145]....
        /*09f0*/ 	.word	0x000088b0
        /*09f4*/ 	.word	0x00000000
        /*09f8*/ 	.word	0x00000000
        /*09fc*/ 	.short	0x010a
        /*09fe*/ 	.byte	0xff
	.zero		1


	//   ....[146]....
        /*0a00*/ 	.word	0x00008910
        /*0a04*/ 	.word	0x00000000
        /*0a08*/ 	.word	0x00000000
        /*0a0c*/ 	.short	0x010a
        /*0a0e*/ 	.byte	0xff
	.zero		1


	//   ....[147]....
        /*0a10*/ 	.word	0x00008970
        /*0a14*/ 	.word	0x00000000
        /*0a18*/ 	.word	0x00000000
        /*0a1c*/ 	.short	0x010a
        /*0a1e*/ 	.byte	0xff
	.zero		1


	//   ....[148]....
        /*0a20*/ 	.word	0x000089d0
        /*0a24*/ 	.word	0x00000000
        /*0a28*/ 	.word	0x00000000
        /*0a2c*/ 	.short	0x010a
        /*0a2e*/ 	.byte	0xff
	.zero		1


	//   ....[149]....
        /*0a30*/ 	.word	0x00008a30
        /*0a34*/ 	.word	0x00000000
        /*0a38*/ 	.word	0x00000000
        /*0a3c*/ 	.short	0x010a
        /*0a3e*/ 	.byte	0xff
	.zero		1


	//   ....[150]....
        /*0a40*/ 	.word	0x00008a90
        /*0a44*/ 	.word	0x00000000
        /*0a48*/ 	.word	0x00000000
        /*0a4c*/ 	.short	0x010a
        /*0a4e*/ 	.byte	0xff
	.zero		1


	//   ....[151]....
        /*0a50*/ 	.word	0x00008af0
        /*0a54*/ 	.word	0x00000000
        /*0a58*/ 	.word	0x00000000
        /*0a5c*/ 	.short	0x010a
        /*0a5e*/ 	.byte	0xff
	.zero		1


	//   ....[152]....
        /*0a60*/ 	.word	0x00008b50
        /*0a64*/ 	.word	0x00000000
        /*0a68*/ 	.word	0x00000000
        /*0a6c*/ 	.short	0x010a
        /*0a6e*/ 	.byte	0xff
	.zero		1


	//   ....[153]....
        /*0a70*/ 	.word	0x00008bb0
        /*0a74*/ 	.word	0x00000000
        /*0a78*/ 	.word	0x00000000
        /*0a7c*/ 	.short	0x010a
        /*0a7e*/ 	.byte	0xff
	.zero		1


	//   ....[154]....
        /*0a80*/ 	.word	0x00008c10
        /*0a84*/ 	.word	0x00000000
        /*0a88*/ 	.word	0x00000000
        /*0a8c*/ 	.short	0x010a
        /*0a8e*/ 	.byte	0xff
	.zero		1


	//   ....[155]....
        /*0a90*/ 	.word	0x00008c70
        /*0a94*/ 	.word	0x00000000
        /*0a98*/ 	.word	0x00000000
        /*0a9c*/ 	.short	0x010a
        /*0a9e*/ 	.byte	0xff
	.zero		1


	//   ....[156]....
        /*0aa0*/ 	.word	0x00008cd0
        /*0aa4*/ 	.word	0x00000000
        /*0aa8*/ 	.word	0x00000000
        /*0aac*/ 	.short	0x010a
        /*0aae*/ 	.byte	0xff
	.zero		1


	//   ....[157]....
        /*0ab0*/ 	.word	0x00008d30
        /*0ab4*/ 	.word	0x00000004
        /*0ab8*/ 	.word	0x000001d8
        /*0abc*/ 	.short	0x010a
        /*0abe*/ 	.byte	0xff
	.zero		1


	//   ....[158]....
        /*0ac0*/ 	.word	0x00008d90
        /*0ac4*/ 	.word	0x00000004
        /*0ac8*/ 	.word	0x000001d0
        /*0acc*/ 	.short	0x010a
        /*0ace*/ 	.byte	0xff
	.zero		1


	//   ....[159]....
        /*0ad0*/ 	.word	0x00008df0
        /*0ad4*/ 	.word	0x00000000
        /*0ad8*/ 	.word	0x000001d0
        /*0adc*/ 	.short	0x010a
        /*0ade*/ 	.byte	0xff
	.zero		1


	//   ....[160]....
        /*0ae0*/ 	.word	0x00008e50
        /*0ae4*/ 	.word	0x00000005
        /*0ae8*/ 	.word	0x000001f0
        /*0aec*/ 	.short	0x010a
        /*0aee*/ 	.byte	0xff
	.zero		1


	//   ....[161]....
        /*0af0*/ 	.word	0x00008eb0
        /*0af4*/ 	.word	0x00000000
        /*0af8*/ 	.word	0x00000000
        /*0afc*/ 	.short	0x010a
        /*0afe*/ 	.byte	0xff
	.zero		1


	//   ....[162]....
        /*0b00*/ 	.word	0x00008f10
        /*0b04*/ 	.word	0x00000000
        /*0b08*/ 	.word	0x00000000
        /*0b0c*/ 	.short	0x010a
        /*0b0e*/ 	.byte	0xff
	.zero		1


	//   ....[163]....
        /*0b10*/ 	.word	0x00008f70
        /*0b14*/ 	.word	0x00000000
        /*0b18*/ 	.word	0x00000000
        /*0b1c*/ 	.short	0x010a
        /*0b1e*/ 	.byte	0xff
	.zero		1


	//   ....[164]....
        /*0b20*/ 	.word	0x00008fd0
        /*0b24*/ 	.word	0x00000000
        /*0b28*/ 	.word	0x000001d0
        /*0b2c*/ 	.short	0x010a
        /*0b2e*/ 	.byte	0xff
	.zero		1


	//   ....[165]....
        /*0b30*/ 	.word	0x00009030
        /*0b34*/ 	.word	0x00000000
        /*0b38*/ 	.word	0x000001c8
        /*0b3c*/ 	.short	0x010a
        /*0b3e*/ 	.byte	0xff
	.zero		1


	//   ....[166]....
        /*0b40*/ 	.word	0x00009090
        /*0b44*/ 	.word	0x0000000c
        /*0b48*/ 	.word	0x000001b8
        /*0b4c*/ 	.short	0x010a
        /*0b4e*/ 	.byte	0xff
	.zero		1


	//   ....[167]....
        /*0b50*/ 	.word	0x000090f0
        /*0b54*/ 	.word	0x00000000
        /*0b58*/ 	.word	0x000001d0
        /*0b5c*/ 	.short	0x010a
        /*0b5e*/ 	.byte	0xff
	.zero		1


	//   ....[168]....
        /*0b60*/ 	.word	0x00009150
        /*0b64*/ 	.word	0x00000000
        /*0b68*/ 	.word	0x000001b0
        /*0b6c*/ 	.short	0x010a
        /*0b6e*/ 	.byte	0xff
	.zero		1


	//   ....[169]....
        /*0b70*/ 	.word	0x000091a0
        /*0b74*/ 	.word	0x0000005c
        /*0b78*/ 	.word	0x000001e0
        /*0b7c*/ 	.short	0x010a
        /*0b7e*/ 	.byte	0xff
	.zero		1


	//----- nvinfo : EIATTR_NUM_MBARRIERS
	.align		4
.L_47:
        /*0b80*/ 	.byte	0x03, 0x38
        /*0b82*/ 	.short	0x0040


	//----- nvinfo : EIATTR_EXIT_INSTR_OFFSETS
	.align		4
        /*0b84*/ 	.byte	0x04, 0x1c
        /*0b86*/ 	.short	(.L_49 - .L_48)


	//   ....[0]....
.L_48:
        /*0b88*/ 	.word	0x00003f20


	//   ....[1]....
        /*0b8c*/ 	.word	0x000041b0


	//   ....[2]....
        /*0b90*/ 	.word	0x00004210


	//   ....[3]....
        /*0b94*/ 	.word	0x00004f40


	//   ....[4]....
        /*0b98*/ 	.word	0x00005fc0


	//   ....[5]....
        /*0b9c*/ 	.word	0x00006000


	//   ....[6]....
        /*0ba0*/ 	.word	0x00008230


	//----- nvinfo : EIATTR_MAX_THREADS
	.align		4
.L_49:
        /*0ba4*/ 	.byte	0x04, 0x05
        /*0ba6*/ 	.short	(.L_51 - .L_50)
.L_50:
        /*0ba8*/ 	.word	0x00000100
        /*0bac*/ 	.word	0x00000001
        /*0bb0*/ 	.word	0x00000001


	//----- nvinfo : EIATTR_CRS_STACK_SIZE
	.align		4
.L_51:
        /*0bb4*/ 	.byte	0x04, 0x1e
        /*0bb6*/ 	.short	(.L_53 - .L_52)
.L_52:
        /*0bb8*/ 	.word	0x00000000


	//----- nvinfo : EIATTR_CBANK_PARAM_SIZE
	.align		4
.L_53:
        /*0bbc*/ 	.byte	0x03, 0x19
        /*0bbe*/ 	.short	0x0900


	//----- nvinfo : EIATTR_PARAM_CBANK
	.align		4
        /*0bc0*/ 	.byte	0x04, 0x0a
        /*0bc2*/ 	.short	(.L_55 - .L_54)
	.align		4
.L_54:
        /*0bc4*/ 	.word	index@(.nv.constant0._ZN7cutlass13device_kernelINS_4conv6kernel13ConvUniversalINS1_16ConvProblemShapeILNS1_8OperatorE2ELi3EEENS1_10collective14CollectiveConvINS1_47MainloopSm100TmaUmmaWarpSpecializedImplicitGemmILS5_2ELi27ELi3ELi1ELi2EN4cute5tupleIJNSA_1CILi2EEENSC_ILi1EEESE_EEEEENSB_IJNSC_ILi64EEENSB_IJSH_EEESI_EEENS_12float_e4m3_tESK_NSA_8TiledMMAINSA_8MMA_AtomIJNSA_10MMA_TraitsINSA_19SM100_MMA_F8F6F4_SSEJSK_SK_fSH_SH_NSA_17integral_constantINSA_4UMMA5MajorELSR_1EEESS_NSP_INSQ_7ScaleInELST_0EEESU_EEEEEENSA_6LayoutINSB_IJSE_SE_SE_EEENSB_IJNSC_ILi0EEESZ_SZ_EEEEENSB_IJNSA_10UnderscoreES12_S12_EEEEENS7_6detail27Sm100ImplicitGemmTileTraitsINSA_13SM90_TMA_LOADENSA_14ComposedLayoutINSA_7SwizzleILi2ELi4ELi3EEENSA_18smem_ptr_flag_bitsILi8EEENSX_INSB_IJSH_NSC_ILi8EEEEEENSB_IJSE_SH_EEEEEEEvEENS16_INSA_30SM90_TMA_LOAD_IM2COL_MULTICASTES1H_vEEEENS_8epilogue10collective18CollectiveEpilogueINS1M_23Sm100TmaWarpSpecializedILi1ELi1ELi32ELb0ELb0EEEJSJ_NSB_IJNSX_ISH_SE_EES1R_EEESK_NSB_IJlNSB_IJSE_lllEEESZ_EEESK_S1U_NS1M_6fusion15FusionCallbacksIS1Q_NS1V_17LinearCombinationISK_fSK_fLNS_15FloatRoundStyleE2EEESJ_S1S_JEEENSA_5SM1004TMEM4LOAD26SM100_TMEM_LOAD_16dp32b32xES17_NS18_IS1A_S1C_NSX_INSB_IJS1D_SH_EEENSB_IJSH_SE_EEEEEEENSA_39AutoVectorizingCopyWithAssumedAlignmentILi128EEENSA_14SM90_TMA_STOREES28_S2A_S2A_EEEvvEEEEvNT_6ParamsE)
        /*0bc8*/ 	.short	0x0380
        /*0bca*/ 	.short	0x0900


	//----- nvinfo : EIATTR_SW_WAR
	.align		4
.L_55:
        /*0bcc*/ 	.byte	0x04, 0x36
        /*0bce*/ 	.short	(.L_57 - .L_56)
.L_56:
        /*0bd0*/ 	.word	0x00000008
.L_57:


//--------------------- .nv.callgraph             --------------------------
	.section	.nv.callgraph,"",@"SHT_CUDA_CALLGRAPH"
	.align	4
	.sectionentsize	8
	.align		4
        /*0000*/ 	.word	0x00000000
	.align		4
        /*0004*/ 	.word	0xffffffff
	.align		4
        /*0008*/ 	.word	index@(_ZN7cutlass13device_kernelINS_4conv6kernel13ConvUniversalINS1_16ConvProblemShapeILNS1_8OperatorE2ELi3EEENS1_10collective14CollectiveConvINS1_47MainloopSm100TmaUmmaWarpSpecializedImplicitGemmILS5_2ELi27ELi3ELi1ELi2EN4cute5tupleIJNSA_1CILi2EEENSC_ILi1EEESE_EEEEENSB_IJNSC_ILi64EEENSB_IJSH_EEESI_EEENS_12float_e4m3_tESK_NSA_8TiledMMAINSA_8MMA_AtomIJNSA_10MMA_TraitsINSA_19SM100_MMA_F8F6F4_SSEJSK_SK_fSH_SH_NSA_17integral_constantINSA_4UMMA5MajorELSR_1EEESS_NSP_INSQ_7ScaleInELST_0EEESU_EEEEEENSA_6LayoutINSB_IJSE_SE_SE_EEENSB_IJNSC_ILi0EEESZ_SZ_EEEEENSB_IJNSA_10UnderscoreES12_S12_EEEEENS7_6detail27Sm100ImplicitGemmTileTraitsINSA_13SM90_TMA_LOADENSA_14ComposedLayoutINSA_7SwizzleILi2ELi4ELi3EEENSA_18smem_ptr_flag_bitsILi8EEENSX_INSB_IJSH_NSC_ILi8EEEEEENSB_IJSE_SH_EEEEEEEvEENS16_INSA_30SM90_TMA_LOAD_IM2COL_MULTICASTES1H_vEEEENS_8epilogue10collective18CollectiveEpilogueINS1M_23Sm100TmaWarpSpecializedILi1ELi1ELi32ELb0ELb0EEEJSJ_NSB_IJNSX_ISH_SE_EES1R_EEESK_NSB_IJlNSB_IJSE_lllEEESZ_EEESK_S1U_NS1M_6fusion15FusionCallbacksIS1Q_NS1V_17LinearCombinationISK_fSK_fLNS_15FloatRoundStyleE2EEESJ_S1S_JEEENSA_5SM1004TMEM4LOAD26SM100_TMEM_LOAD_16dp32b32xES17_NS18_IS1A_S1C_NSX_INSB_IJS1D_SH_EEENSB_IJSH_SE_EEEEEEENSA_39AutoVectorizingCopyWithAssumedAlignmentILi128EEENSA_14SM90_TMA_STOREES28_S2A_S2A_EEEvvEEEEvNT_6ParamsE)
	.align		4
        /*000c*/ 	.word	index@(__assertfail)
	.align		4
        /*0010*/ 	.word	0x00000000
	.align		4
        /*0014*/ 	.word	0xfffffffe
	.align		4
        /*0018*/ 	.word	0x00000000
	.align		4
        /*001c*/ 	.word	0xfffffffd
	.align		4
        /*0020*/ 	.word	0x00000000
	.align		4
        /*0024*/ 	.word	0xfffffffc


//--------------------- .nv.constant4             --------------------------
	.section	.nv.constant4,"a",@progbits
	.align	8
	.align		8
.nv.constant4:
        /*0000*/ 	.dword	__assertfail
	.align		8
        /*0008*/ 	.dword	__unnamed_1
	.align		8
        /*0010*/ 	.dword	__unnamed_2
	.align		8
        /*0018*/ 	.dword	_ZN39_INTERNAL_655bcf77_4_k_cu_5924b288_41274cuda3std3__45__cpo5beginE
	.align		8
        /*0020*/ 	.dword	_ZN39_INTERNAL_655bcf77_4_k_cu_5924b288_41274cuda3std3__45__cpo3endE
	.align		8
        /*0028*/ 	.dword	_ZN39_INTERNAL_655bcf77_4_k_cu_5924b288_41274cuda3std3__45__cpo6cbeginE
	.align		8
        /*0030*/ 	.dword	_ZN39_INTERNAL_655bcf77_4_k_cu_5924b288_41274cuda3std3__45__cpo4cendE
	.align		8
        /*0038*/ 	.dword	_ZN39_INTERNAL_655bcf77_4_k_cu_5924b288_41274cuda3std3__441_GLOBAL__N__655bcf77_4_k_cu_5924b288_41276ignoreE
	.align		8
        /*0040*/ 	.dword	_ZN39_INTERNAL_655bcf77_4_k_cu_5924b288_41274cuda3std3__419piecewise_constructE
	.align		8
        /*0048*/ 	.dword	_ZN39_INTERNAL_655bcf77_4_k_cu_5924b288_41274cuda3std3__48in_placeE
	.align		8
        /*0050*/ 	.dword	_ZN39_INTERNAL_655bcf77_4_k_cu_5924b288_41274cuda3std6ranges3__45__cpo4swapE
	.align		8
        /*0058*/ 	.dword	_ZN39_INTERNAL_655bcf77_4_k_cu_5924b288_41274cuda3std6ranges3__45__cpo9iter_moveE
	.align		8
        /*0060*/ 	.dword	_ZN39_INTERNAL_655bcf77_4_k_cu_5924b288_41274cute7productE
	.align		8
        /*0068*/ 	.dword	_ZN39_INTERNAL_655bcf77_4_k_cu_5924b288_41274cute1_E
	.align		8
        /*0070*/ 	.dword	$str$27
	.align		8
        /*0078*/ 	.dword	$str$28
	.align		8
        /*0080*/ 	.dword	$str$29
	.align		8
        /*0088*/ 	.dword	$str$30


//--------------------- .text._ZN7cutlass13device_kernelINS_4conv6kernel13ConvUniversalINS1_16ConvProblemShapeILNS1_8OperatorE2ELi3EEENS1_10collective14CollectiveConvINS1_47MainloopSm100TmaUmmaWarpSpecializedImplicitGemmILS5_2ELi27ELi3ELi1ELi2EN4cute5tupleIJNSA_1CILi2EEENSC_ILi1EEESE_EEEEENSB_IJNSC_ILi64EEENSB_IJSH_EEESI_EEENS_12float_e4m3_tESK_NSA_8TiledMMAINSA_8MMA_AtomIJNSA_10MMA_TraitsINSA_19SM100_MMA_F8F6F4_SSEJSK_SK_fSH_SH_NSA_17integral_constantINSA_4UMMA5MajorELSR_1EEESS_NSP_INSQ_7ScaleInELST_0EEESU_EEEEEENSA_6LayoutINSB_IJSE_SE_SE_EEENSB_IJNSC_ILi0EEESZ_SZ_EEEEENSB_IJNSA_10UnderscoreES12_S12_EEEEENS7_6detail27Sm100ImplicitGemmTileTraitsINSA_13SM90_TMA_LOADENSA_14ComposedLayoutINSA_7SwizzleILi2ELi4ELi3EEENSA_18smem_ptr_flag_bitsILi8EEENSX_INSB_IJSH_NSC_ILi8EEEEEENSB_IJSE_SH_EEEEEEEvEENS16_INSA_30SM90_TMA_LOAD_IM2COL_MULTICASTES1H_vEEEENS_8epilogue10collective18CollectiveEpilogueINS1M_23Sm100TmaWarpSpecializedILi1ELi1ELi32ELb0ELb0EEEJSJ_NSB_IJNSX_ISH_SE_EES1R_EEESK_NSB_IJlNSB_IJSE_lllEEESZ_EEESK_S1U_NS1M_6fusion15FusionCallbacksIS1Q_NS1V_17LinearCombinationISK_fSK_fLNS_15FloatRoundStyleE2EEESJ_S1S_JEEENSA_5SM1004TMEM4LOAD26SM100_TMEM_LOAD_16dp32b32xES17_NS18_IS1A_S1C_NSX_INSB_IJS1D_SH_EEENSB_IJSH_SE_EEEEEEENSA_39AutoVectorizingCopyWithAssumedAlignmentILi128EEENSA_14SM90_TMA_STOREES28_S2A_S2A_EEEvvEEEEvNT_6ParamsE --------------------------
	.section	.text._ZN7cutlass13device_kernelINS_4conv6kernel13ConvUniversalINS1_16ConvProblemShapeILNS1_8OperatorE2ELi3EEENS1_10collective14CollectiveConvINS1_47MainloopSm100TmaUmmaWarpSpecializedImplicitGemmILS5_2ELi27ELi3ELi1ELi2EN4cute5tupleIJNSA_1CILi2EEENSC_ILi1EEESE_EEEEENSB_IJNSC_ILi64EEENSB_IJSH_EEESI_EEENS_12float_e4m3_tESK_NSA_8TiledMMAINSA_8MMA_AtomIJNSA_10MMA_TraitsINSA_19SM100_MMA_F8F6F4_SSEJSK_SK_fSH_SH_NSA_17integral_constantINSA_4UMMA5MajorELSR_1EEESS_NSP_INSQ_7ScaleInELST_0EEESU_EEEEEENSA_6LayoutINSB_IJSE_SE_SE_EEENSB_IJNSC_ILi0EEESZ_SZ_EEEEENSB_IJNSA_10UnderscoreES12_S12_EEEEENS7_6detail27Sm100ImplicitGemmTileTraitsINSA_13SM90_TMA_LOADENSA_14ComposedLayoutINSA_7SwizzleILi2ELi4ELi3EEENSA_18smem_ptr_flag_bitsILi8EEENSX_INSB_IJSH_NSC_ILi8EEEEEENSB_IJSE_SH_EEEEEEEvEENS16_INSA_30SM90_TMA_LOAD_IM2COL_MULTICASTES1H_vEEEENS_8epilogue10collective18CollectiveEpilogueINS1M_23Sm100TmaWarpSpecializedILi1ELi1ELi32ELb0ELb0EEEJSJ_NSB_IJNSX_ISH_SE_EES1R_EEESK_NSB_IJlNSB_IJSE_lllEEESZ_EEESK_S1U_NS1M_6fusion15FusionCallbacksIS1Q_NS1V_17LinearCombinationISK_fSK_fLNS_15FloatRoundStyleE2EEESJ_S1S_JEEENSA_5SM1004TMEM4LOAD26SM100_TMEM_LOAD_16dp32b32xES17_NS18_IS1A_S1C_NSX_INSB_IJS1D_SH_EEENSB_IJSH_SE_EEEEEEENSA_39AutoVectorizingCopyWithAssumedAlignmentILi128EEENSA_14SM90_TMA_STOREES28_S2A_S2A_EEEvvEEEEvNT_6ParamsE,"ax",@progbits
	.align	128
.text._ZN7cutlass13device_kernelINS_4conv6kernel13ConvUniversalINS1_16ConvProblemShapeILNS1_8OperatorE2ELi3EEENS1_10collective14CollectiveConvINS1_47MainloopSm100TmaUmmaWarpSpecializedImplicitGemmILS5_2ELi27ELi3ELi1ELi2EN4cute5tupleIJNSA_1CILi2EEENSC_ILi1EEESE_EEEEENSB_IJNSC_ILi64EEENSB_IJSH_EEESI_EEENS_12float_e4m3_tESK_NSA_8TiledMMAINSA_8MMA_AtomIJNSA_10MMA_TraitsINSA_19SM100_MMA_F8F6F4_SSEJSK_SK_fSH_SH_NSA_17integral_constantINSA_4UMMA5MajorELSR_1EEESS_NSP_INSQ_7ScaleInELST_0EEESU_EEEEEENSA_6LayoutINSB_IJSE_SE_SE_EEENSB_IJNSC_ILi0EEESZ_SZ_EEEEENSB_IJNSA_10UnderscoreES12_S12_EEEEENS7_6detail27Sm100ImplicitGemmTileTraitsINSA_13SM90_TMA_LOADENSA_14ComposedLayoutINSA_7SwizzleILi2ELi4ELi3EEENSA_18smem_ptr_flag_bitsILi8EEENSX_INSB_IJSH_NSC_ILi8EEEEEENSB_IJSE_SH_EEEEEEEvEENS16_INSA_30SM90_TMA_LOAD_IM2COL_MULTICASTES1H_vEEEENS_8epilogue10collective18CollectiveEpilogueINS1M_23Sm100TmaWarpSpecializedILi1ELi1ELi32ELb0ELb0EEEJSJ_NSB_IJNSX_ISH_SE_EES1R_EEESK_NSB_IJlNSB_IJSE_lllEEESZ_EEESK_S1U_NS1M_6fusion15FusionCallbacksIS1Q_NS1V_17LinearCombinationISK_fSK_fLNS_15FloatRoundStyleE2EEESJ_S1S_JEEENSA_5SM1004TMEM4LOAD26SM100_TMEM_LOAD_16dp32b32xES17_NS18_IS1A_S1C_NSX_INSB_IJS1D_SH_EEENSB_IJSH_SE_EEEEEEENSA_39AutoVectorizingCopyWithAssumedAlignmentILi128EEENSA_14SM90_TMA_STOREES28_S2A_S2A_EEEvvEEEEvNT_6ParamsE:
        .type           _ZN7cutlass13device_kernelINS_4conv6kernel13ConvUniversalINS1_16ConvProblemShapeILNS1_8OperatorE2ELi3EEENS1_10collective14CollectiveConvINS1_47MainloopSm100TmaUmmaWarpSpecializedImplicitGemmILS5_2ELi27ELi3ELi1ELi2EN4cute5tupleIJNSA_1CILi2EEENSC_ILi1EEESE_EEEEENSB_IJNSC_ILi64EEENSB_IJSH_EEESI_EEENS_12float_e4m3_tESK_NSA_8TiledMMAINSA_8MMA_AtomIJNSA_10MMA_TraitsINSA_19SM100_MMA_F8F6F4_SSEJSK_SK_fSH_SH_NSA_17integral_constantINSA_4UMMA5MajorELSR_1EEESS_NSP_INSQ_7ScaleInELST_0EEESU_EEEEEENSA_6LayoutINSB_IJSE_SE_SE_EEENSB_IJNSC_ILi0EEESZ_SZ_EEEEENSB_IJNSA_10UnderscoreES12_S12_EEEEENS7_6detail27Sm100ImplicitGemmTileTraitsINSA_13SM90_TMA_LOADENSA_14ComposedLayoutINSA_7SwizzleILi2ELi4ELi3EEENSA_18smem_ptr_flag_bitsILi8EEENSX_INSB_IJSH_NSC_ILi8EEEEEENSB_IJSE_SH_EEEEEEEvEENS16_INSA_30SM90_TMA_LOAD_IM2COL_MULTICASTES1H_vEEEENS_8epilogue10collective18CollectiveEpilogueINS1M_23Sm100TmaWarpSpecializedILi1ELi1ELi32ELb0ELb0EEEJSJ_NSB_IJNSX_ISH_SE_EES1R_EEESK_NSB_IJlNSB_IJSE_lllEEESZ_EEESK_S1U_NS1M_6fusion15FusionCallbacksIS1Q_NS1V_17LinearCombinationISK_fSK_fLNS_15FloatRoundStyleE2EEESJ_S1S_JEEENSA_5SM1004TMEM4LOAD26SM100_TMEM_LOAD_16dp32b32xES17_NS18_IS1A_S1C_NSX_INSB_IJS1D_SH_EEENSB_IJSH_SE_EEEEEEENSA_39AutoVectorizingCopyWithAssumedAlignmentILi128EEENSA_14SM90_TMA_STOREES28_S2A_S2A_EEEvvEEEEvNT_6ParamsE,@function
        .size           _ZN7cutlass13device_kernelINS_4conv6kernel13ConvUniversalINS1_16ConvProblemShapeILNS1_8OperatorE2ELi3EEENS1_10collective14CollectiveConvINS1_47MainloopSm100TmaUmmaWarpSpecializedImplicitGemmILS5_2ELi27ELi3ELi1ELi2EN4cute5tupleIJNSA_1CILi2EEENSC_ILi1EEESE_EEEEENSB_IJNSC_ILi64EEENSB_IJSH_EEESI_EEENS_12float_e4m3_tESK_NSA_8TiledMMAINSA_8MMA_AtomIJNSA_10MMA_TraitsINSA_19SM100_MMA_F8F6F4_SSEJSK_SK_fSH_SH_NSA_17integral_constantINSA_4UMMA5MajorELSR_1EEESS_NSP_INSQ_7ScaleInELST_0EEESU_EEEEEENSA_6LayoutINSB_IJSE_SE_SE_EEENSB_IJNSC_ILi0EEESZ_SZ_EEEEENSB_IJNSA_10UnderscoreES12_S12_EEEEENS7_6detail27Sm100ImplicitGemmTileTraitsINSA_13SM90_TMA_LOADENSA_14ComposedLayoutINSA_7SwizzleILi2ELi4ELi3EEENSA_18smem_ptr_flag_bitsILi8EEENSX_INSB_IJSH_NSC_ILi8EEEEEENSB_IJSE_SH_EEEEEEEvEENS16_INSA_30SM90_TMA_LOAD_IM2COL_MULTICASTES1H_vEEEENS_8epilogue10collective18CollectiveEpilogueINS1M_23Sm100TmaWarpSpecializedILi1ELi1ELi32ELb0ELb0EEEJSJ_NSB_IJNSX_ISH_SE_EES1R_EEESK_NSB_IJlNSB_IJSE_lllEEESZ_EEESK_S1U_NS1M_6fusion15FusionCallbacksIS1Q_NS1V_17LinearCombinationISK_fSK_fLNS_15FloatRoundStyleE2EEESJ_S1S_JEEENSA_5SM1004TMEM4LOAD26SM100_TMEM_LOAD_16dp32b32xES17_NS18_IS1A_S1C_NSX_INSB_IJS1D_SH_EEENSB_IJSH_SE_EEEEEEENSA_39AutoVectorizingCopyWithAssumedAlignmentILi128EEENSA_14SM90_TMA_STOREES28_S2A_S2A_EEEvvEEEEvNT_6ParamsE,(.L_x_197 - _ZN7cutlass13device_kernelINS_4conv6kernel13ConvUniversalINS1_16ConvProblemShapeILNS1_8OperatorE2ELi3EEENS1_10collective14CollectiveConvINS1_47MainloopSm100TmaUmmaWarpSpecializedImplicitGemmILS5_2ELi27ELi3ELi1ELi2EN4cute5tupleIJNSA_1CILi2EEENSC_ILi1EEESE_EEEEENSB_IJNSC_ILi64EEENSB_IJSH_EEESI_EEENS_12float_e4m3_tESK_NSA_8TiledMMAINSA_8MMA_AtomIJNSA_10MMA_TraitsINSA_19SM100_MMA_F8F6F4_SSEJSK_SK_fSH_SH_NSA_17integral_constantINSA_4UMMA5MajorELSR_1EEESS_NSP_INSQ_7ScaleInELST_0EEESU_EEEEEENSA_6LayoutINSB_IJSE_SE_SE_EEENSB_IJNSC_ILi0EEESZ_SZ_EEEEENSB_IJNSA_10UnderscoreES12_S12_EEEEENS7_6detail27Sm100ImplicitGemmTileTraitsINSA_13SM90_TMA_LOADENSA_14ComposedLayoutINSA_7SwizzleILi2ELi4ELi3EEENSA_18smem_ptr_flag_bitsILi8EEENSX_INSB_IJSH_NSC_ILi8EEEEEENSB_IJSE_SH_EEEEEEEvEENS16_INSA_30SM90_TMA_LOAD_IM2COL_MULTICASTES1H_vEEEENS_8epilogue10collective18CollectiveEpilogueINS1M_23Sm100TmaWarpSpecializedILi1ELi1ELi32ELb0ELb0EEEJSJ_NSB_IJNSX_ISH_SE_EES1R_EEESK_NSB_IJlNSB_IJSE_lllEEESZ_EEESK_S1U_NS1M_6fusion15FusionCallbacksIS1Q_NS1V_17LinearCombinationISK_fSK_fLNS_15FloatRoundStyleE2EEESJ_S1S_JEEENSA_5SM1004TMEM4LOAD26SM100_TMEM_LOAD_16dp32b32xES17_NS18_IS1A_S1C_NSX_INSB_IJS1D_SH_EEENSB_IJSH_SE_EEEEEEENSA_39AutoVectorizingCopyWithAssumedAlignmentILi128EEENSA_14SM90_TMA_STOREES28_S2A_S2A_EEEvvEEEEvNT_6ParamsE)
        .other          _ZN7cutlass13device_kernelINS_4conv6kernel13ConvUniversalINS1_16ConvProblemShapeILNS1_8OperatorE2ELi3EEENS1_10collective14CollectiveConvINS1_47MainloopSm100TmaUmmaWarpSpecializedImplicitGemmILS5_2ELi27ELi3ELi1ELi2EN4cute5tupleIJNSA_1CILi2EEENSC_ILi1EEESE_EEEEENSB_IJNSC_ILi64EEENSB_IJSH_EEESI_EEENS_12float_e4m3_tESK_NSA_8TiledMMAINSA_8MMA_AtomIJNSA_10MMA_TraitsINSA_19SM100_MMA_F8F6F4_SSEJSK_SK_fSH_SH_NSA_17integral_constantINSA_4UMMA5MajorELSR_1EEESS_NSP_INSQ_7ScaleInELST_0EEESU_EEEEEENSA_6LayoutINSB_IJSE_SE_SE_EEENSB_IJNSC_ILi0EEESZ_SZ_EEEEENSB_IJNSA_10UnderscoreES12_S12_EEEEENS7_6detail27Sm100ImplicitGemmTileTraitsINSA_13SM90_TMA_LOADENSA_14ComposedLayoutINSA_7SwizzleILi2ELi4ELi3EEENSA_18smem_ptr_flag_bitsILi8EEENSX_INSB_IJSH_NSC_ILi8EEEEEENSB_IJSE_SH_EEEEEEEvEENS16_INSA_30SM90_TMA_LOAD_IM2COL_MULTICASTES1H_vEEEENS_8epilogue10collective18CollectiveEpilogueINS1M_23Sm100TmaWarpSpecializedILi1ELi1ELi32ELb0ELb0EEEJSJ_NSB_IJNSX_ISH_SE_EES1R_EEESK_NSB_IJlNSB_IJSE_lllEEESZ_EEESK_S1U_NS1M_6fusion15FusionCallbacksIS1Q_NS1V_17LinearCombinationISK_fSK_fLNS_15FloatRoundStyleE2EEESJ_S1S_JEEENSA_5SM1004TMEM4LOAD26SM100_TMEM_LOAD_16dp32b32xES17_NS18_IS1A_S1C_NSX_INSB_IJS1D_SH_EEENSB_IJSH_SE_EEEEEEENSA_39AutoVectorizingCopyWithAssumedAlignmentILi128EEENSA_14SM90_TMA_STOREES28_S2A_S2A_EEEvvEEEEvNT_6ParamsE,@"STO_CUDA_ENTRY STV_DEFAULT"
_ZN7cutlass13device_kernelINS_4conv6kernel13ConvUniversalINS1_16ConvProblemShapeILNS1_8OperatorE2ELi3EEENS1_10collective14CollectiveConvINS1_47MainloopSm100TmaUmmaWarpSpecializedImplicitGemmILS5_2ELi27ELi3ELi1ELi2EN4cute5tupleIJNSA_1CILi2EEENSC_ILi1EEESE_EEEEENSB_IJNSC_ILi64EEENSB_IJSH_EEESI_EEENS_12float_e4m3_tESK_NSA_8TiledMMAINSA_8MMA_AtomIJNSA_10MMA_TraitsINSA_19SM100_MMA_F8F6F4_SSEJSK_SK_fSH_SH_NSA_17integral_constantINSA_4UMMA5MajorELSR_1EEESS_NSP_INSQ_7ScaleInELST_0EEESU_EEEEEENSA_6LayoutINSB_IJSE_SE_SE_EEENSB_IJNSC_ILi0EEESZ_SZ_EEEEENSB_IJNSA_10UnderscoreES12_S12_EEEEENS7_6detail27Sm100ImplicitGemmTileTraitsINSA_13SM90_TMA_LOADENSA_14ComposedLayoutINSA_7SwizzleILi2ELi4ELi3EEENSA_18smem_ptr_flag_bitsILi8EEENSX_INSB_IJSH_NSC_ILi8EEEEEENSB_IJSE_SH_EEEEEEEvEENS16_INSA_30SM90_TMA_LOAD_IM2COL_MULTICASTES1H_vEEEENS_8epilogue10collective18CollectiveEpilogueINS1M_23Sm100TmaWarpSpecializedILi1ELi1ELi32ELb0ELb0EEEJSJ_NSB_IJNSX_ISH_SE_EES1R_EEESK_NSB_IJlNSB_IJSE_lllEEESZ_EEESK_S1U_NS1M_6fusion15FusionCallbacksIS1Q_NS1V_17LinearCombinationISK_fSK_fLNS_15FloatRoundStyleE2EEESJ_S1S_JEEENSA_5SM1004TMEM4LOAD26SM100_TMEM_LOAD_16dp32b32xES17_NS18_IS1A_S1C_NSX_INSB_IJS1D_SH_EEENSB_IJSH_SE_EEEEEEENSA_39AutoVectorizingCopyWithAssumedAlignmentILi128EEENSA_14SM90_TMA_STOREES28_S2A_S2A_EEEvvEEEEvNT_6ParamsE:
[----:B------:R-:W1:Y:S01]  /*0000*/  LDC R1, c[0x0][0x37c] ;  /* 0x0000df00ff017b82 */ /* 0x000e620000000800 */
[----:B------:R-:W2:Y:S01]  /*0010*/  S2R R103, SR_TID.X ;  /* 0x0000000000677919 */ /* 0x000ea20000002100 */
[----:B------:R-:W3:Y:S01]  /*0020*/  LDCU.64 UR6, c[0x0][0x990] ;  /* 0x00013200ff0677ac */ /* 0x000ee20008000a00 */
[----:B-1----:R-:W-:Y:S01]  /*0030*/  VIADD R1, R1, 0xfffffff8 ;  /* 0xfffffff801017836 */ /* 0x002fe20000000000 */
[----:B------:R-:W-:Y:S02]  /*0040*/  PRMT R96, RZ, 0x7610, R96 ;  /* 0x00007610ff607816 */ /* 0x000fe40000000060 */
[----:B------:R-:W-:Y:S01]  /*0050*/  ELECT P6, URZ, PT ;  /* 0x0000000000ff782f */ /* 0x000fe200038c0000 */
[----:B------:R-:W1:Y:S01]  /*0060*/  LDCU.64 UR38, c[0x0][0x358] ;  /* 0x00006b00ff2677ac */ /* 0x000e620008000a00 */
[----:B---3--:R-:W-:-:S04]  /*0070*/  UISETP.NE.U32.AND UP0, UPT, UR6, URZ, UPT ;  /* 0x000000ff0600728c */ /* 0x008fc8000bf05070 */
[----:B------:R-:W-:Y:S01]  /*0080*/  UISETP.NE.AND.EX UP0, UPT, UR7, URZ, UPT, UP0 ;  /* 0x000000ff0700728c */ /* 0x000fe2000bf05300 */
[----:B--2---:R-:W-:-:S05]  /*0090*/  SHF.R.U32.HI R109, RZ, 0x5, R103 ;  /* 0x00000005ff6d7819 */ /* 0x004fca0000011667 */
[----:B------:R-:W2:Y:S02]  /*00a0*/  SHFL.IDX PT, R0, R109, RZ, 0x1f ;  /* 0x00001fff6d007589 */ /* 0x000ea400000e0000 */
[----:B--2---:R-:W-:Y:S01]  /*00b0*/  R2UR UR4, R0 ;  /* 0x00000000000472ca */ /* 0x004fe200000e0000 */
[----:B-1----:R-:W-:-:S14]  /*00c0*/  BRA.U UP0, `(.L_x_0) ;  /* 0x00000001002c7547 */ /* 0x002fdc000b800000 */
[----:B------:R-:W1:Y:S02]  /*00d0*/  LDCU.64 UR8, c[0x0][0x988] ;  /* 0x00013100ff0877ac */ /* 0x000e640008000a00 */
[----:B-1----:R-:W-:-:S04]  /*00e0*/  UISETP.NE.U32.AND UP0, UPT, UR8, URZ, UPT ;  /* 0x000000ff0800728c */ /* 0x002fc8000bf05070 */
[----:B------:R-:W-:-:S09]  /*00f0*/  UISETP.NE.AND.EX UP0, UPT, UR9, URZ, UPT, UP0 ;  /* 0x000000ff0900728c */ /* 0x000fd2000bf05300 */
[----:B------:R-:W-:Y:S05]  /*0100*/  BRA.U !UP0, `(.L_x_1) ;  /* 0x0000000108107547 */ /* 0x000fea000b800000 */
[----:B------:R-:W1:Y:S02]  /*0110*/  LDC.64 R2, c[0x0][0x988] ;  /* 0x00026200ff027b82 */ /* 0x000e640000000a00 */
[----:B-1----:R1:W5:Y:S01]  /*0120*/  LDG.E R49, desc[UR38][R2.64] ;  /* 0x0000002602317981 */ /* 0x002362000c1e1900 */
[----:B------:R-:W-:Y:S01]  /*0130*/  HFMA2 R96, -RZ, RZ, 0, 5.9604644775390625e-08 ;  /* 0x00000001ff607431 */ /* 0x000fe200000001ff */
[----:B------:R-:W-:Y:S05]  /*0140*/  BRA `(.L_x_0) ;  /* 0x00000000000c7947 */ /* 0x000fea0003800000 */
.L_x_1:
[----:B------:R-:W1:Y:S01]  /*0150*/  LDCU UR5, c[0x0][0x980] ;  /* 0x00013000ff0577ac */ /* 0x000e620008000800 */
[----:B------:R-:W-:Y:S01]  /*0160*/  HFMA2 R96, -RZ, RZ, 0, 5.9604644775390625e-08 ;  /* 0x00000001ff607431 */ /* 0x000fe200000001ff */
[----:B-1----:R-:W-:Y:S02]  /*0170*/  MOV R49, UR5 ;  /* 0x0000000500317c02 */ /* 0x002fe40008000f00 */
.L_x_0:
[----:B------:R-:W2:Y:S02]  /*0180*/  LDCU.64 UR8, c[0x0][0x9b0] ;  /* 0x00013600ff0877ac */ /* 0x000ea40008000a00 */
[----:B--2---:R-:W-:-:S04]  /*0190*/  UISETP.NE.U32.AND UP0, UPT, UR8, URZ, UPT ;  /* 0x000000ff0800728c */ /* 0x004fc8000bf05070 */
[----:B------:R-:W-:-:S09]  /*01a0*/  UISETP.NE.AND.EX UP0, UPT, UR9, URZ, UPT, UP0 ;  /* 0x000000ff0900728c */ /* 0x000fd2000bf05300 */
[----:B------:R-:W-:Y:S05]  /*01b0*/  BRA.U UP0, `(.L_x_2) ;  /* 0x0000000100247547 */ /* 0x000fea000b800000 */
[----:B------:R-:W2:Y:S02]  /*01c0*/  LDCU.64 UR8, c[0x0][0x9a8] ;  /* 0x00013500ff0877ac */ /* 0x000ea40008000a00 */
[----:B--2---:R-:W-:-:S04]  /*01d0*/  UISETP.NE.U32.AND UP0, UPT, UR8, URZ, UPT ;  /* 0x000000ff0800728c */ /* 0x004fc8000bf05070 */
[----:B------:R-:W-:-:S09]  /*01e0*/  UISETP.NE.AND.EX UP0, UPT, UR9, URZ, UPT, UP0 ;  /* 0x000000ff0900728c */ /* 0x000fd2000bf05300 */
[----:B------:R-:W-:Y:S05]  /*01f0*/  BRA.U !UP0, `(.L_x_3) ;  /* 0x00000001080c7547 */ /* 0x000fea000b800000 */
[----:B-1----:R-:W1:Y:S02]  /*0200*/  LDC.64 R2, c[0x0][0x9a8] ;  /* 0x00026a00ff027b82 */ /* 0x002e640000000a00 */
[----:B-1----:R2:W5:Y:S01]  /*0210*/  LDG.E R47, desc[UR38][R2.64] ;  /* 0x00000026022f7981 */ /* 0x002562000c1e1900 */
[----:B------:R-:W-:Y:S05]  /*0220*/  BRA `(.L_x_2) ;  /* 0x0000000000087947 */ /* 0x000fea0003800000 */
.L_x_3:
[----:B------:R-:W2:Y:S02]  /*0230*/  LDCU UR5, c[0x0][0x9a0] ;  /* 0x00013400ff0577ac */ /* 0x000ea40008000800 */
[----:B--2---:R-:W-:Y:S02]  /*0240*/  MOV R47, UR5 ;  /* 0x00000005002f7c02 */ /* 0x004fe40008000f00 */
.L_x_2:
[----:B------:R-:W-:Y:S01]  /*0250*/  IMAD.U32 R0, RZ, RZ, UR4 ;  /* 0x00000004ff007e24 */ /* 0x000fe2000f8e00ff */
[----:B------:R-:W-:Y:S04]  /*0260*/  BSSY.RECONVERGENT B0, `(.L_x_4) ;  /* 0x000000c000007945 */ /* 0x000fe80003800200 */
[C---:B------:R-:W-:Y:S02]  /*0270*/  ISETP.NE.OR P1, PT, R0.reuse, 0x1, !P6 ;  /* 0x000000010000780c */ /* 0x040fe40007725670 */
[----:B------:R-:W-:-:S11]  /*0280*/  ISETP.NE.OR P0, PT, R0, 0x3, !P6 ;  /* 0x000000030000780c */ /* 0x000fd60007705670 */
[----:B------:R-:W-:Y:S05]  /*0290*/  @P1 BRA `(.L_x_5) ;  /* 0x0000000000201947 */ /* 0x000fea0003800000 */
[----:B------:R-:W3:Y:S02]  /*02a0*/  LDCU.64 UR8, c[0x0][0x348] ;  /* 0x00006900ff0877ac */ /* 0x000ee40008000a00 */
[----:B---3--:R-:W-:Y:S02]  /*02b0*/  UIADD3 UR10, UP1, UPT, UR8, 0x80, URZ ;  /* 0x00000080080a7890 */ /* 0x008fe4000ff3e0ff */
[----:B------:R-:W-:Y:S02]  /*02c0*/  UIADD3 UR8, UP0, UPT, UR8, 0x180, URZ ;  /* 0x0000018008087890 */ /* 0x000fe4000ff1e0ff */
[----:B------:R-:W-:Y:S02]  /*02d0*/  UIADD3.X UR11, UPT, UPT, URZ, UR9, URZ, UP1, !UPT ;  /* 0x00000009ff0b7290 */ /* 0x000fe40008ffe4ff */
[----:B------:R-:W-:-:S07]  /*02e0*/  UIADD3.X UR9, UPT, UPT, URZ, UR9, URZ, UP0, !UPT ;  /* 0x00000009ff097290 */ /* 0x000fce00087fe4ff */
[----:B------:R3:W-:Y:S02]  /*02f0*/  UTMACCTL.PF [UR10] ;  /* 0x000000000a0079b9 */ /* 0x0007e40008040000 */
[----:B------:R3:W-:Y:S02]  /*0300*/  UTMACCTL.PF [UR8] ;  /* 0x00000000080079b9 */ /* 0x0007e40008040000 */
[----:B---3--:R-:W-:Y:S01]  /*0310*/  NOP ;  /* 0x0000000000007918 */ /* 0x008fe20000000000 */
.L_x_5:
[----:B------:R-:W-:Y:S05]  /*0320*/  BSYNC.RECONVERGENT B0 ;  /* 0x0000000000007941 */ /* 0x000fea0003800200 */
.L_x_4:
[----:B------:R-:W-:Y:S04]  /*0330*/  BSSY.RECONVERGENT B0, `(.L_x_6) ;  /* 0x000000a000007945 */ /* 0x000fe80003800200 */
        /* <DEDUP_REMOVED lines=9> */
.L_x_7:
[----:B------:R-:W-:Y:S05]  /*03d0*/  BSYNC.RECONVERGENT B0 ;  /* 0x0000000000007941 */ /* 0x000fea0003800200 */
.L_x_6:
[----:B------:R-:W3:Y:S01]  /*03e0*/  LDCU.64 UR8, c[0x0][0x988] ;  /* 0x00013100ff0877ac */ /* 0x000ee20008000a00 */
[----:B------:R-:W-:Y:S02]  /*03f0*/  UISETP.EQ.U32.AND UP1, UPT, UR6, URZ, UPT ;  /* 0x000000ff0600728c */ /* 0x000fe4000bf22070 */
[----:B------:R-:W-:Y:S02]  /*0400*/  UPLOP3.LUT UP6, UPT, UPT, UPT, UPT, 0x80, 0x8 ;  /* 0x000000000008789c */ /* 0x000fe40003fcf070 */
[----:B---3--:R-:W-:-:S04]  /*0410*/  UISETP.NE.U32.AND UP0, UPT, UR8, URZ, UPT ;  /* 0x000000ff0800728c */ /* 0x008fc8000bf05070 */
[----:B------:R-:W-:-:S04]  /*0420*/  UISETP.NE.AND.EX UP0, UPT, UR9, URZ, UPT, UP0 ;  /* 0x000000ff0900728c */ /* 0x000fc8000bf05300 */
[----:B------:R-:W-:-:S04]  /*0430*/  UISETP.EQ.OR.EX UP2, UPT, UR7, URZ, !UP0, UP1 ;  /* 0x000000ff0700728c */ /* 0x000fc8000c742710 */
[----:B------:R-:W-:-:S05]  /*0440*/  UP2UR UR41, UPR, URZ, 0x4 ;  /* 0x00000004ff297883 */ /* 0x000fca0008000000 */
[----:B------:R-:W-:Y:S07]  /*0450*/  BRA.U !UP2, `(.L_x_8) ;  /* 0x000000010a207547 */ /* 0x000fee000b800000 */
[----:B------:R-:W-:Y:S01]  /*0460*/  UISETP.NE.U32.AND UP2, UPT, UR6, URZ, UPT ;  /* 0x000000ff0600728c */ /* 0x000fe2000bf45070 */
[----:B-----5:R-:W-:Y:S01]  /*0470*/  FSETP.NEU.AND P0, PT, R49, RZ, PT ;  /* 0x000000ff3100720b */ /* 0x020fe20003f0d000 */
[----:B------:R-:W-:Y:S02]  /*0480*/  USEL UR5, URZ, 0xffffffff, UP0 ;  /* 0xffffffffff057887 */ /* 0x000fe40008000000 */
[----:B------:R-:W-:-:S10]  /*0490*/  UISETP.NE.AND.EX UP2, UPT, UR7, URZ, UPT, UP2 ;  /* 0x000000ff0700728c */ /* 0x000fd4000bf45320 */
[----:B------:R-:W-:Y:S01]  /*04a0*/  VOTEU.ANY UP1, P0 ;  /* 0x0000000000ff7886 */ /* 0x000fe20000020100 */
[----:B------:R-:W-:-:S04]  /*04b0*/  @!UP2 USEL UR5, URZ, 0xffffffff, UP1 ;  /* 0xffffffffff05a887 */ /* 0x000fc80008800000 */
[----:B------:R-:W-:-:S04]  /*04c0*/  ULOP3.LUT UR5, UR5, 0x1, URZ, 0xc0, !UPT ;  /* 0x0000000105057892 */ /* 0x000fc8000f8ec0ff */
[----:B------:R-:W-:-:S11]  /*04d0*/  UISETP.NE.U32.AND UP6, UPT, UR5, 0x1, UPT ;  /* 0x000000010500788c */ /* 0x000fd6000bfc5070 */
.L_x_8:
[----:B-12---:R-:W1:Y:S02]  /*04e0*/  SHFL.IDX PT, R2, R109, RZ, 0x1f ;  /* 0x00001fff6d027589 */ /* 0x006e6400000e0000 */
[----:B-1----:R-:W-:-:S13]  /*04f0*/  ISETP.NE.AND P0, PT, R2, RZ, PT ;  /* 0x000000ff0200720c */ /* 0x002fda0003f05270 */
[----:B------:R-:W-:Y:S05]  /*0500*/  @P0 BRA `(.L_x_9) ;  /* 0x00000004001c0947 */ /* 0x000fea0003800000 */
[----:B------:R-:W-:Y:S01]  /*0510*/  ELECT P0, URZ, PT ;  /* 0x0000000000ff782f */ /* 0x000fe20003800000 */
[----:B------:R-:W-:-:S12]  /*0520*/  BSSY.RECONVERGENT B0, `(.L_x_9) ;  /* 0x0000045000007945 */ /* 0x000fd80003800200 */
[----:B------:R-:W-:Y:S05]  /*0530*/  @!P0 BRA `(.L_x_10) ;  /* 0x00000004000c8947 */ /* 0x000fea0003800000 */
[----:B------:R-:W1:Y:S01]  /*0540*/  S2UR UR7, SR_CgaCtaId ;  /* 0x00000000000779c3 */ /* 0x000e620000008800 */
[----:B------:R-:W-:Y:S01]  /*0550*/  UMOV UR8, 0x400 ;  /* 0x0000040000087882 */ /* 0x000fe20000000000 */
[----:B------:R-:W-:Y:S01]  /*0560*/  UMOV UR6, 0x1 ;  /* 0x0000000100067882 */ /* 0x000fe20000000000 */
[----:B------:R-:W-:Y:S02]  /*0570*/  UMOV UR5, 0x2 ;  /* 0x0000000200057882 */ /* 0x000fe40000000000 */
[----:B------:R-:W-:-:S04]  /*0580*/  UIADD3 UR10, UPT, UPT, -UR5, 0x100000, URZ ;  /* 0x00100000050a7890 */ /* 0x000fc8000fffe1ff */
[----:B------:R-:W-:Y:S02]  /*0590*/  USHF.L.U32 UR11, UR10, 0xb, URZ ;  /* 0x0000000b0a0b7899 */ /* 0x000fe400080006ff */
[----:B------:R-:W-:Y:S02]  /*05a0*/  USHF.L.U32 UR10, UR10, 0x1, URZ ;  /* 0x000000010a0a7899 */ /* 0x000fe400080006ff */
[----:B-1----:R-:W-:Y:S02]  /*05b0*/  ULEA UR7, UR7, UR8, 0x18 ;  /* 0x0000000807077291 */ /* 0x002fe4000f8ec0ff */
[----:B------:R-:W-:-:S04]  /*05c0*/  UIADD3 UR8, UPT, UPT, -UR6, 0x100000, URZ ;  /* 0x0010000006087890 */ /* 0x000fc8000fffe1ff */
[----:B------:R-:W-:Y:S02]  /*05d0*/  USHF.L.U32 UR9, UR8, 0xb, URZ ;  /* 0x0000000b08097899 */ /* 0x000fe400080006ff */
[----:B------:R-:W-:Y:S01]  /*05e0*/  USHF.L.U32 UR8, UR8, 0x1, URZ ;  /* 0x0000000108087899 */ /* 0x000fe200080006ff */
[----:B------:R-:W1:Y:S11]  /*05f0*/  FENCE.VIEW.ASYNC.S ;  /* 0x00000000000073c6 */ /* 0x000e760000000000 */
[----:B-1----:R1:W2:Y:S01]  /*0600*/  SYNCS.EXCH.64 URZ, [UR7], UR8 ;  /* 0x0000000807ff75b2 */ /* 0x0022a20008000100 */
[----:B------:R1:W3:Y:S01]  /*0610*/  SYNCS.EXCH.64 URZ, [UR7+0xd8], UR10 ;  /* 0x0000d80a07ff75b2 */ /* 0x0002e20008000100 */
[----:B------:R1:W4:Y:S01]  /*0620*/  SYNCS.EXCH.64 URZ, [UR7+0x8], UR8 ;  /* 0x0000080807ff75b2 */ /* 0x0003220008000100 */
[----:B------:R1:W1:Y:S01]  /*0630*/  SYNCS.EXCH.64 URZ, [UR7+0xe0], UR10 ;  /* 0x0000e00a07ff75b2 */ /* 0x0002620008000100 */
        /* <DEDUP_REMOVED lines=50> */
[----:B--234-:R-:W-:Y:S01]  /*0960*/  NOP ;  /* 0x0000000000007918 */ /* 0x01cfe20000000000 */
.L_x_10:
[----:B-1----:R-:W-:Y:S05]  /*0970*/  BSYNC.RECONVERGENT B0 ;  /* 0x0000000000007941 */ /* 0x002fea0003800200 */
.L_x_9:
[----:B------:R-:W1:Y:S01]  /*0980*/  SHFL.IDX PT, R2, R109, RZ, 0x1f ;  /* 0x00001fff6d027589 */ /* 0x000e6200000e0000 */
[----:B------:R-:W-:Y:S01]  /*0990*/  NOP ;  /* 0x0000000000007918 */ /* 0x000fe20000000000 */
[----:B-1----:R-:W-:-:S13]  /*09a0*/  ISETP.NE.AND P0, PT, R2, 0x1, PT ;  /* 0x000000010200780c */ /* 0x002fda0003f05270 */
[----:B------:R-:W-:Y:S05]  /*09b0*/  @P0 BRA `(.L_x_11) ;  /* 0x0000000000400947 */ /* 0x000fea0003800000 */
[----:B------:R-:W1:Y:S01]  /*09c0*/  S2UR UR7, SR_CgaCtaId ;  /* 0x00000000000779c3 */ /* 0x000e620000008800 */
[----:B------:R-:W-:Y:S01]  /*09d0*/  UMOV UR8, 0x400 ;  /* 0x0000040000087882 */ /* 0x000fe20000000000 */
[----:B------:R-:W-:Y:S01]  /*09e0*/  UMOV UR6, 0x20 ;  /* 0x0000002000067882 */ /* 0x000fe20000000000 */
[----:B------:R-:W-:Y:S01]  /*09f0*/  UMOV UR5, 0x80 ;  /* 0x0000008000057882 */ /* 0x000fe20000000000 */
[----:B------:R-:W-:Y:S01]  /*0a00*/  ELECT P0, URZ, PT ;  /* 0x0000000000ff782f */ /* 0x000fe20003800000 */
        /* <DEDUP_REMOVED lines=8> */
[----:B-1----:R1:W2:Y:S01]  /*0a90*/  SYNCS.EXCH.64 URZ, [UR7+0x1b0], UR8 ;  /* 0x0001b00807ff75b2 */ /* 0x0022a20008000100 */
[----:B------:R1:W3:Y:S01]  /*0aa0*/  SYNCS.EXCH.64 URZ, [UR7+0x1b8], UR10 ;  /* 0x0001b80a07ff75b2 */ /* 0x0002e20008000100 */
[----:B------:R-:W-:Y:S01]  /*0ab0*/  NOP ;  /* 0x0000000000007918 */ /* 0x000fe20000000000 */
.L_x_11:
[----:B------:R-:W4:Y:S01]  /*0ac0*/  SHFL.IDX PT, R2, R109, RZ, 0x1f ;  /* 0x00001fff6d027589 */ /* 0x000f2200000e0000 */
[----:B------:R-:W-:Y:S01]  /*0ad0*/  NOP ;  /* 0x0000000000007918 */ /* 0x000fe20000000000 */
[----:B----4-:R-:W-:-:S13]  /*0ae0*/  ISETP.NE.AND P0, PT, R2, 0x3, PT ;  /* 0x000000030200780c */ /* 0x010fda0003f05270 */
[----:B------:R-:W-:Y:S05]  /*0af0*/  @P0 BRA `(.L_x_12) ;  /* 0x0000000000300947 */ /* 0x000fea0003800000 */
[----:B------:R-:W4:Y:S01]  /*0b00*/  S2UR UR6, SR_CgaCtaId ;  /* 0x00000000000679c3 */ /* 0x000f220000008800 */
[----:B-1----:R-:W-:Y:S01]  /*0b10*/  UMOV UR7, 0x400 ;  /* 0x0000040000077882 */ /* 0x002fe20000000000 */
[----:B------:R-:W-:Y:S01]  /*0b20*/  UMOV UR5, 0x20 ;  /* 0x0000002000057882 */ /* 0x000fe20000000000 */
[----:B------:R-:W-:Y:S01]  /*0b30*/  ELECT P0, URZ, PT ;  /* 0x0000000000ff782f */ /* 0x000fe20003800000 */
[----:B------:R-:W-:-:S04]  /*0b40*/  UIADD3 UR8, UPT, UPT, -UR5, 0x100000, URZ ;  /* 0x0010000005087890 */ /* 0x000fc8000fffe1ff */
[----:B------:R-:W-:Y:S02]  /*0b50*/  USHF.L.U32 UR9, UR8, 0xb, URZ ;  /* 0x0000000b08097899 */ /* 0x000fe400080006ff */
[----:B------:R-:W-:Y:S02]  /*0b60*/  USHF.L.U32 UR8, UR8, 0x1, URZ ;  /* 0x0000000108087899 */ /* 0x000fe400080006ff */
[----:B----4-:R-:W-:Y:S01]  /*0b70*/  ULEA UR6, UR6, UR7, 0x18 ;  /* 0x0000000706067291 */ /* 0x010fe2000f8ec0ff */
[----:B------:R-:W1:Y:S11]  /*0b80*/  FENCE.VIEW.ASYNC.S ;  /* 0x00000000000073c6 */ /* 0x000e760000000000 */
[----:B-1----:R4:W1:Y:S01]  /*0b90*/  SYNCS.EXCH.64 URZ, [UR6+0x1c0], UR8 ;  /* 0x0001c00806ff75b2 */ /* 0x0028620008000100 */
[----:B------:R4:W1:Y:S02]  /*0ba0*/  SYNCS.EXCH.64 URZ, [UR6+0x1c8], UR8 ;  /* 0x0001c80806ff75b2 */ /* 0x0008640008000100 */
[----:B----4-:R-:W-:Y:S01]  /*0bb0*/  NOP ;  /* 0x0000000000007918 */ /* 0x010fe20000000000 */
.L_x_12:
[----:B------:R-:W4:Y:S01]  /*0bc0*/  SHFL.IDX PT, R2, R109, RZ, 0x1f ;  /* 0x00001fff6d027589 */ /* 0x000f2200000e0000 */
[----:B------:R-:W-:Y:S01]  /*0bd0*/  NOP ;  /* 0x0000000000007918 */ /* 0x000fe20000000000 */
[----:B----4-:R-:W-:-:S13]  /*0be0*/  ISETP.NE.AND P0, PT, R2, 0x4, PT ;  /* 0x000000040200780c */ /* 0x010fda0003f05270 */
[----:B------:R-:W-:Y:S05]  /*0bf0*/  @P0 BRA `(.L_x_13) ;  /* 0x0000000000440947 */ /* 0x000fea0003800000 */
[----:B------:R-:W4:Y:S01]  /*0c00*/  S2UR UR6, SR_CgaCtaId ;  /* 0x00000000000679c3 */ /* 0x000f220000008800 */
[----:B-1----:R-:W-:Y:S01]  /*0c10*/  UMOV UR8, 0x1e0 ;  /* 0x000001e000087882 */ /* 0x002fe20000000000 */
[----:B------:R-:W-:Y:S01]  /*0c20*/  UMOV UR7, 0x400 ;  /* 0x0000040000077882 */ /* 0x000fe20000000000 */
[----:B------:R-:W-:Y:S01]  /*0c30*/  USEL UR8, UR8, 0x1a0, UP6 ;  /* 0x000001a008087887 */ /* 0x000fe2000b000000 */
[----:B------:R-:W-:Y:S01]  /*0c40*/  UMOV UR5, 0x1 ;  /* 0x0000000100057882 */ /* 0x000fe20000000000 */
[----:B------:R-:W-:Y:S01]  /*0c50*/  ELECT P0, URZ, PT ;  /* 0x0000000000ff782f */ /* 0x000fe20003800000 */
[----:B------:R-:W-:-:S04]  /*0c60*/  UIADD3 UR10, UPT, UPT, -UR5, 0x100000, URZ ;  /* 0x00100000050a7890 */ /* 0x000fc8000fffe1ff */
[----:B------:R-:W-:Y:S02]  /*0c70*/  USHF.L.U32 UR11, UR10, 0xb, URZ ;  /* 0x0000000b0a0b7899 */ /* 0x000fe400080006ff */
[----:B------:R-:W-:Y:S02]  /*0c80*/  USHF.L.U32 UR10, UR10, 0x1, URZ ;  /* 0x000000010a0a7899 */ /* 0x000fe400080006ff */
        /* <DEDUP_REMOVED lines=8> */
.L_x_13:
[----:B------:R-:W4:Y:S01]  /*0d10*/  SHFL.IDX PT, R2, R109, RZ, 0x1f ;  /* 0x00001fff6d027589 */ /* 0x000f2200000e0000 */
[----:B------:R-:W1:Y:S01]  /*0d20*/  S2UR UR40, SR_CgaCtaId ;  /* 0x00000000002879c3 */ /* 0x000e620000008800 */
[----:B------:R-:W-:Y:S01]  /*0d30*/  NOP ;  /* 0x0000000000007918 */ /* 0x000fe20000000000 */
[----:B----4-:R-:W-:-:S13]  /*0d40*/  ISETP.NE.AND P0, PT, R2, 0x5, PT ;  /* 0x000000050200780c */ /* 0x010fda0003f05270 */
[----:B-1----:R-:W-:Y:S05]  /*0d50*/  @P0 BRA `(.L_x_14) ;  /* 0x0000000000440947 */ /* 0x002fea0003800000 */
[----:B------:R-:W-:Y:S01]  /*0d60*/  UMOV UR7, 0x400 ;  /* 0x0000040000077882 */ /* 0x000fe20000000000 */
[----:B------:R-:W-:Y:S01]  /*0d70*/  UMOV UR6, 0x1 ;  /* 0x0000000100067882 */ /* 0x000fe20000000000 */
[----:B------:R-:W-:Y:S01]  /*0d80*/  UMOV UR5, 0x80 ;  /* 0x0000008000057882 */ /* 0x000fe20000000000 */
[----:B------:R-:W-:Y:S02]  /*0d90*/  ULEA UR7, UR40, UR7, 0x18 ;  /* 0x0000000728077291 */ /* 0x000fe4000f8ec0ff */
[----:B------:R-:W-:-:S04]  /*0da0*/  UIADD3 UR8, UPT, UPT, -UR6, 0x100000, URZ ;  /* 0x0010000006087890 */ /* 0x000fc8000fffe1ff */
[----:B------:R-:W-:Y:S02]  /*0db0*/  USHF.L.U32 UR9, UR8, 0xb, URZ ;  /* 0x0000000b08097899 */ /* 0x000fe400080006ff */
[----:B------:R-:W-:Y:S02]  /*0dc0*/  USHF.L.U32 UR8, UR8, 0x1, URZ ;  /* 0x0000000108087899 */ /* 0x000fe400080006ff */
[----:B------:R-:W-:-:S04]  /*0dd0*/  UIADD3 UR10, UPT, UPT, -UR5, 0x100000, URZ ;  /* 0x00100000050a7890 */ /* 0x000fc8000fffe1ff */
[----:B------:R-:W-:Y:S02]  /*0de0*/  USHF.L.U32 UR11, UR10, 0xb, URZ ;  /* 0x0000000b0a0b7899 */ /* 0x000fe400080006ff */
[----:B------:R-:W-:Y:S01]  /*0df0*/  USHF.L.U32 UR10, UR10, 0x1, URZ ;  /* 0x000000010a0a7899 */ /* 0x000fe200080006ff */
[----:B------:R-:W-:Y:S01]  /*0e00*/  ELECT P0, URZ, PT ;  /* 0x0000000000ff782f */ /* 0x000fe20003800000 */
[----:B------:R-:W1:Y:S02]  /*0e10*/  FENCE.VIEW.ASYNC.S ;  /* 0x00000000000073c6 */ /* 0x000e640000000000 */
[----:B-1----:R1:W4:Y:S08]  /*0e20*/  SYNCS.EXCH.64 URZ, [UR7+0x1e0], UR8 ;  /* 0x0001e00807ff75b2 */ /* 0x0023300008000100 */
[----:B------:R1:W1:Y:S01]  /*0e30*/  SYNCS.EXCH.64 URZ, [UR7+0x1f0], UR10 ;  /* 0x0001f00a07ff75b2 */ /* 0x0002620008000100 */
[----:B------:R1:W1:Y:S01]  /*0e40*/  SYNCS.EXCH.64 URZ, [UR7+0x1e8], UR8 ;  /* 0x0001e80807ff75b2 */ /* 0x0002620008000100 */
[----:B------:R1:W1:Y:S01]  /*0e50*/  SYNCS.EXCH.64 URZ, [UR7+0x1f8], UR10 ;  /* 0x0001f80a07ff75b2 */ /* 0x0002620008000100 */
[----:B------:R-:W-:Y:S01]  /*0e60*/  NOP ;  /* 0x0000000000007918 */ /* 0x000fe20000000000 */
.L_x_14:
[----:B------:R-:W2:Y:S01]  /*0e70*/  LDCU UR5, c[0x0][0x36c] ;  /* 0x00006d80ff0577ac */ /* 0x000ea20008000800 */
[----:B------:R-:W-:Y:S01]  /*0e80*/  ISETP.NE.OR P6, PT, R0, 0x2, !P6 ;  /* 0x000000020000780c */ /* 0x000fe200077c5670 */
[----:B------:R-:W-:Y:S01]  /*0e90*/  NOP ;  /* 0x0000000000007918 */ /* 0x000fe20000000000 */
[----:B------:R-:W-:Y:S01]  /*0ea0*/  LOP3.LUT R8, R103, 0x1f, RZ, 0xc0, !PT ;  /* 0x0000001f67087812 */ /* 0x000fe200078ec0ff */
[----:B------:R-:W-:Y:S02]  /*0eb0*/  UISETP.NE.AND UP5, UPT, UR4, 0x2, UPT ;  /* 0x000000020400788c */ /* 0x000fe4000bfa5270 */
[----:B------:R-:W-:Y:S02]  /*0ec0*/  UISETP.NE.AND UP4, UPT, UR4, URZ, UPT ;  /* 0x000000ff0400728c */ /* 0x000fe4000bf85270 */
[----:B--2---:R-:W-:-:S09]  /*0ed0*/  UISETP.EQ.U32.AND UP1, UPT, UR5, 0x1, UPT ;  /* 0x000000010500788c */ /* 0x004fd2000bf22070 */
[----:B------:R-:W-:Y:S05]  /*0ee0*/  BRA.U !UP1, `(.L_x_15) ;  /* 0x0000000109087547 */ /* 0x000fea000b800000 */
[----:B-1-34-:R-:W-:Y:S01]  /*0ef0*/  UCGABAR_ARV ;  /* 0x00000000000079c7 */ /* 0x01afe20008000000 */
[----:B------:R-:W-:Y:S05]  /*0f00*/  BRA `(.L_x_16) ;  /* 0x0000000000047947 */ /* 0x000fea0003800000 */
.L_x_15:
[----:B-1-34-:R-:W-:Y:S01]  /*0f10*/  NOP ;  /* 0x0000000000007918 */ /* 0x01afe20000000000 */
.L_x_16:
[----:B------:R-:W1:Y:S01]  /*0f20*/  S2R R91, SR_CTAID.Y ;  /* 0x00000000005b7919 */ /* 0x000e620000002600 */
[----:B------:R-:W2:Y:S01]  /*0f30*/  S2UR UR6, SR_CTAID.X ;  /* 0x00000000000679c3 */ /* 0x000ea20000002500 */
[----:B------:R-:W-:-:S05]  /*0f40*/  CS2R.32 R97, SR_CgaSize ;  /* 0x0000000000617805 */ /* 0x000fca0000008a00 */
[----:B------:R-:W-:-:S05]  /*0f50*/  IMAD R97, R97, -0xa0, RZ ;  /* 0xffffff6061617824 */ /* 0x000fca00078e02ff */
[----:B------:R-:W-:-:S14]  /*0f60*/  R2UR UR7, R97 ;  /* 0x00000000610772ca */ /* 0x000fdc00000e0000 */
[----:B------:R-:W3:Y:S01]  /*0f70*/  LDCU UR7, c[0x0][UR7+0x2b0] ;  /* 0x00005600070777ac */ /* 0x000ee20008000800 */
[----:B------:R-:W-:-:S05]  /*0f80*/  CS2R.32 R97, SR_CgaSize ;  /* 0x0000000000617805 */ /* 0x000fca0000008a00 */
[----:B------:R-:W-:-:S05]  /*0f90*/  IMAD R97, R97, -0xa0, RZ ;  /* 0xffffff6061617824 */ /* 0x000fca00078e02ff */
[----:B------:R-:W-:-:S14]  /*0fa0*/  R2UR UR5, R97 ;  /* 0x00000000610572ca */ /* 0x000fdc00000e0000 */
[----:B------:R-:W4:Y:S01]  /*0fb0*/  LDCU UR5, c[0x0][UR5+0x2b4] ;  /* 0x00005680050577ac */ /* 0x000f220008000800 */
[----:B------:R-:W-:-:S05]  /*0fc0*/  CS2R.32 R79, SR_CgaSize ;  /* 0x00000000004f7805 */ /* 0x000fca0000008a00 */
[----:B------:R-:W-:-:S06]  /*0fd0*/  IMAD R79, R79, -0xa0, RZ ;  /* 0xffffff604f4f7824 */ /* 0x000fcc00078e02ff */
[----:B------:R-:W4:Y:S01]  /*0fe0*/  LDC R79, c[0x0][R79+0x2a4] ;  /* 0x0000a9004f4f7b82 */ /* 0x000f220000000800 */
[----:B------:R-:W-:Y:S02]  /*0ff0*/  USHF.L.U32 UR44, UR40, 0xb, URZ ;  /* 0x0000000b282c7899 */ /* 0x000fe400080006ff */
[----:B------:R-:W-:Y:S02]  /*1000*/  USHF.L.U32 UR24, UR40, 0x5, URZ ;  /* 0x0000000528187899 */ /* 0x000fe400080006ff */
[----:B------:R-:W-:Y:S02]  /*1010*/  ULOP3.LUT UR44, UR44, 0x800, URZ, 0xc0, !UPT ;  /* 0x000008002c2c7892 */ /* 0x000fe4000f8ec0ff */
[----:B------:R-:W-:Y:S01]  /*1020*/  ULOP3.LUT UR24, UR24, 0x20, URZ, 0xc0, !UPT ;  /* 0x0000002018187892 */ /* 0x000fe2000f8ec0ff */
[----:B------:R-:W4:Y:S01]  /*1030*/  LDC R11, c[0x0][0xc24] ;  /* 0x00030900ff0b7b82 */ /* 0x000f220000000800 */
[----:B------:R-:W-:Y:S01]  /*1040*/  UISETP.NE.AND UP2, UPT, UR4, 0x2, UPT ;  /* 0x000000020400788c */ /* 0x000fe2000bf45270 */
[----:B--2---:R-:W-:-:S02]  /*1050*/  I2FP.F32.U32 R90, UR6 ;  /* 0x00000006005a7c45 */ /* 0x004fc40008201000 */
[----:B------:R-:W-:-:S05]  /*1060*/  CS2R.32 R3, SR_CgaSize ;  /* 0x0000000000037805 */ /* 0x000fca0000008a00 */
[----:B------:R-:W-:-:S06]  /*1070*/  IMAD R3, R3, -0xa0, RZ ;  /* 0xffffff6003037824 */ /* 0x000fcc00078e02ff */
[----:B------:R-:W2:Y:S01]  /*1080*/  LDC R3, c[0x0][R3+0x2a0] ;  /* 0x0000a80003037b82 */ /* 0x000ea20000000800 */
[----:B------:R-:W-:Y:S01]  /*1090*/  MOV R97, UR6 ;  /* 0x0000000600617c02 */ /* 0x000fe20008000f00 */
[----:B---3--:R-:W-:Y:S01]  /*10a0*/  FMUL R90, R90, UR7 ;  /* 0x000000075a5a7c20 */ /* 0x008fe20008400000 */
[----:B-1----:R-:W-:-:S05]  /*10b0*/  I2FP.F32.U32 R2, R91 ;  /* 0x0000005b00027245 */ /* 0x002fca0000201000 */
[----:B------:R-:W1:Y:S01]  /*10c0*/  S2UR UR45, SR_CTAID.Z ;  /* 0x00000000002d79c3 */ /* 0x000e620000002700 */
[----:B------:R-:W3:Y:S01]  /*10d0*/  F2I.U32.TRUNC.NTZ R90, R90 ;  /* 0x0000005a005a7305 */ /* 0x000ee2000020f000 */
[----:B----4-:R-:W-:Y:S01]  /*10e0*/  FMUL R2, R2, UR5 ;  /* 0x0000000502027c20 */ /* 0x010fe20008400000 */
[----:B------:R-:W4:Y:S01]  /*10f0*/  LDCU UR5, c[0x0][0xc30] ;  /* 0x00018600ff0577ac */ /* 0x000f220008000800 */
[----:B------:R-:W-:-:S04]  /*1100*/  ISETP.GE.AND P0, PT, R11, 0x1, PT ;  /* 0x000000010b00780c */ /* 0x000fc80003f06270 */
[----:B------:R-:W1:Y:S01]  /*1110*/  LDC R40, c[0x0][0xc24] ;  /* 0x00030900ff287b82 */ /* 0x000e620000000800 */
[----:B------:R-:W4:Y:S01]  /*1120*/  F2I.U32.TRUNC.NTZ R0, R2 ;  /* 0x0000000200007305 */ /* 0x000f22000020f000 */
[----:B---3--:R-:W-:-:S05]  /*1130*/  IADD3 R90, PT, PT, -R90, RZ, RZ ;  /* 0x000000ff5a5a7210 */ /* 0x008fca0007ffe1ff */
[----:B--2---:R-:W-:Y:S01]  /*1140*/  IMAD R90, R3, R90, UR6 ;  /* 0x00000006035a7e24 */ /* 0x004fe2000f8e025a */
[----:B----4-:R-:W-:-:S05]  /*1150*/  IADD3 R0, PT, PT, -R0, RZ, RZ ;  /* 0x000000ff00007210 */ /* 0x010fca0007ffe1ff */
[----:B------:R-:W-:Y:S01]  /*1160*/  IMAD R79, R79, R0, R91 ;  /* 0x000000004f4f7224 */ /* 0x000fe200078e025b */
[----:B------:R-:W-:Y:S01]  /*1170*/  PRMT R0, RZ, 0x7610, R0 ;  /* 0x00007610ff007816 */ /* 0x000fe20000000000 */
[----:B------:R-:W-:Y:S06]  /*1180*/  BRA.U UP4, `(.L_x_17) ;  /* 0x0000000104207547 */ /* 0x000fec000b800000 */
[C---:B------:R-:W-:Y:S02]  /*1190*/  ISETP.NE.AND P3, PT, R79.reuse, RZ, PT ;  /* 0x000000ff4f00720c */ /* 0x040fe40003f65270 */
[----:B------:R-:W-:Y:S02]  /*11a0*/  ISETP.NE.AND P1, PT, R79, RZ, PT ;  /* 0x000000ff4f00720c */ /* 0x000fe40003f25270 */
[C---:B------:R-:W-:Y:S02]  /*11b0*/  ISETP.NE.AND P2, PT, R90.reuse, 0x1, PT ;  /* 0x000000015a00780c */ /* 0x040fe40003f45270 */
[----:B------:R-:W-:Y:S02]  /*11c0*/  SEL R0, RZ, 0x2, P3 ;  /* 0x00000002ff007807 */ /* 0x000fe40001800000 */
[----:B------:R-:W-:Y:S02]  /*11d0*/  ISETP.EQ.OR P1, PT, R90, RZ, !P1 ;  /* 0x000000ff5a00720c */ /* 0x000fe40004f22670 */
[----:B------:R-:W-:-:S02]  /*11e0*/  SEL R0, R0, 0x2, P2 ;  /* 0x0000000200007807 */ /* 0x000fc40001000000 */
[----:B------:R-:W-:-:S05]  /*11f0*/  SEL R3, RZ, 0x1, !P1 ;  /* 0x00000001ff037807 */ /* 0x000fca0004800000 */
[----:B------:R-:W-:Y:S02]  /*1200*/  IMAD.IADD R0, R3, 0x1, R0 ;  /* 0x0000000103007824 */ /* 0x000fe400078e0200 */
.L_x_17:
[----:B------:R-:W-:Y:S05]  /*1210*/  @!P0 BRA `(.L_x_18) ;  /* 0x0000000000b88947 */ /* 0x000fea0003800000 */
[----:B------:R-:W2:Y:S01]  /*1220*/  LDC.64 R4, c[0x0][0xc18] ;  /* 0x00030600ff047b82 */ /* 0x000ea20000000a00 */
[----:B------:R-:W-:-:S07]  /*1230*/  ISETP.NE.AND P0, PT, R11, 0x1, PT ;  /* 0x000000010b00780c */ /* 0x000fce0003f05270 */
[----:B------:R-:W3:Y:S08]  /*1240*/  LDC R10, c[0x0][0xc0c] ;  /* 0x00030300ff0a7b82 */ /* 0x000ef00000000800 */
[----:B------:R-:W4:Y:S08]  /*1250*/  LDC R13, c[0x0][0x370] ;  /* 0x0000dc00ff0d7b82 */ /* 0x000f300000000800 */
[----:B------:R-:W1:Y:S01]  /*1260*/  LDC R12, c[0x0][0x374] ;  /* 0x0000dd00ff0c7b82 */ /* 0x000e620000000800 */
[----:B--2---:R-:W-:-:S07]  /*1270*/  ISETP.NE.AND P1, PT, R4, 0x1, PT ;  /* 0x000000010400780c */ /* 0x004fce0003f25270 */
[----:B------:R-:W4:Y:S01]  /*1280*/  LDC.64 R6, c[0x0][0xc10] ;  /* 0x00030400ff067b82 */ /* 0x000f220000000a00 */
[----:B---3--:R-:W-:-:S07]  /*1290*/  ISETP.NE.AND P2, PT, R10, 0x1, PT ;  /* 0x000000010a00780c */ /* 0x008fce0003f45270 */
[----:B------:R-:W2:Y:S08]  /*12a0*/  LDC R9, c[0x0][0xc20] ;  /* 0x00030800ff097b82 */ /* 0x000eb00000000800 */
[----:B------:R-:W3:Y:S01]  /*12b0*/  LDC.64 R2, c[0x0][0xc28] ;  /* 0x00030a00ff027b82 */ /* 0x000ee20000000a00 */
[----:B-1----:R-:W-:-:S04]  /*12c0*/  IMAD.HI.U32 R14, R12, R5, RZ ;  /* 0x000000050c0e7227 */ /* 0x002fc800078e00ff */
[----:B----4-:R-:W-:-:S04]  /*12d0*/  IMAD.HI.U32 R16, R13, R6, RZ ;  /* 0x000000060d107227 */ /* 0x010fc800078e00ff */
[----:B------:R-:W-:Y:S01]  /*12e0*/  IMAD.HI.U32 R18, R97, R6, RZ ;  /* 0x0000000661127227 */ /* 0x000fe200078e00ff */
[----:B------:R-:W-:Y:S02]  /*12f0*/  @P2 SHF.R.U32.HI R13, RZ, R7, R16 ;  /* 0x00000007ff0d2219 */ /* 0x000fe40000011610 */
[----:B--2---:R-:W-:Y:S01]  /*1300*/  @P1 SHF.R.U32.HI R12, RZ, R9, R14 ;  /* 0x00000009ff0c1219 */ /* 0x004fe2000001160e */
[----:B------:R-:W-:Y:S01]  /*1310*/  IMAD.HI.U32 R16, R91, R5, RZ ;  /* 0x000000055b107227 */ /* 0x000fe200078e00ff */
[----:B------:R-:W-:-:S04]  /*1320*/  SHF.R.U32.HI R18, RZ, R7, R18 ;  /* 0x00000007ff127219 */ /* 0x000fc80000011612 */
[----:B------:R-:W-:Y:S01]  /*1330*/  SHF.R.U32.HI R16, RZ, R9, R16 ;  /* 0x00000009ff107219 */ /* 0x000fe20000011610 */
[----:B---3--:R-:W-:Y:S01]  /*1340*/  IMAD.HI.U32 R14, R12, R2, RZ ;  /* 0x000000020c0e7227 */ /* 0x008fe200078e00ff */
[----:B------:R-:W-:Y:S02]  /*1350*/  SEL R7, R97, R18, !P2 ;  /* 0x0000001261077207 */ /* 0x000fe40005000000 */
[----:B------:R-:W-:Y:S01]  /*1360*/  SEL R5, R91, R16, !P1 ;  /* 0x000000105b057207 */ /* 0x000fe20004800000 */
[----:B------:R-:W-:Y:S01]  /*1370*/  IMAD.HI.U32 R6, R13, R2, RZ ;  /* 0x000000020d067227 */ /* 0x000fe200078e00ff */
[-C--:B------:R-:W-:Y:S02]  /*1380*/  @P0 SHF.R.U32.HI R12, RZ, R3.reuse, R14 ;  /* 0x00000003ff0c0219 */ /* 0x080fe4000001160e */
[----:B------:R-:W-:Y:S02]  /*1390*/  IADD3 R9, PT, PT, -R5, RZ, RZ ;  /* 0x000000ff05097210 */ /* 0x000fe40007ffe1ff */
[----:B------:R-:W-:Y:S01]  /*13a0*/  @P0 SHF.R.U32.HI R13, RZ, R3, R6 ;  /* 0x00000003ff0d0219 */ /* 0x000fe20000011606 */
[----:B------:R-:W-:-:S02]  /*13b0*/  IMAD R12, R12, R11, RZ ;  /* 0x0000000b0c0c7224 */ /* 0x000fc400078e02ff */
[----:B------:R-:W-:Y:S02]  /*13c0*/  IMAD R9, R4, R9, R91 ;  /* 0x0000000904097224 */ /* 0x000fe400078e025b */
[----:B------:R-:W-:Y:S01]  /*13d0*/  IMAD R6, R13, R11, RZ ;  /* 0x0000000b0d067224 */ /* 0x000fe200078e02ff */
[----:B------:R-:W-:-:S04]  /*13e0*/  ISETP.GE.AND P1, PT, R5, R12, PT ;  /* 0x0000000c0500720c */ /* 0x000fc80003f26270 */
[----:B------:R-:W-:Y:S01]  /*13f0*/  ISETP.GE.OR P1, PT, R7, R6, P1 ;  /* 0x000000060700720c */ /* 0x000fe20000f26670 */
[----:B------:R-:W-:-:S05]  /*1400*/  IMAD.HI.U32 R6, R5, R2, RZ ;  /* 0x0000000205067227 */ /* 0x000fca00078e00ff */
[----:B------:R-:W-:-:S04]  /*1410*/  SHF.R.U32.HI R6, RZ, R3, R6 ;  /* 0x00000003ff067219 */ /* 0x000fc80000011606 */
[----:B------:R-:W-:-:S03]  /*1420*/  SEL R6, R5, R6, !P0 ;  /* 0x0000000605067207 */ /* 0x000fc60004000000 */
[----:B------:R-:W-:Y:S01]  /*1430*/  @!P1 IMAD.HI.U32 R12, R7, R2, RZ ;  /* 0x00000002070c9227 */ /* 0x000fe200078e00ff */
[----:B------:R-:W-:-:S04]  /*1440*/  IADD3 R2, PT, PT, -R6, RZ, RZ ;  /* 0x000000ff06027210 */ /* 0x000fc80007ffe1ff */
[----:B------:R-:W-:Y:S01]  /*1450*/  @!P1 SHF.R.U32.HI R12, RZ, R3, R12 ;  /* 0x00000003ff0c9219 */ /* 0x000fe2000001160c */
[----:B------:R-:W-:-:S03]  /*1460*/  IMAD R2, R11, R2, R5 ;  /* 0x000000020b027224 */ /* 0x000fc600078e0205 */
[----:B------:R-:W-:-:S05]  /*1470*/  @!P1 SEL R3, R7, R12, !P0 ;  /* 0x0000000c07039207 */ /* 0x000fca0004000000 */
[--C-:B------:R-:W-:Y:S02]  /*1480*/  @!P1 IMAD.IADD R6, R6, 0x1, -R3.reuse ;  /* 0x0000000106069824 */ /* 0x100fe400078e0a03 */
[----:B------:R-:W-:Y:S01]  /*1490*/  @!P1 IMAD R3, R2, R13, R3 ;  /* 0x0000000d02039224 */ /* 0x000fe200078e0203 */
[----:B------:R-:W-:Y:S01]  /*14a0*/  IADD3 R2, PT, PT, -R7, RZ, RZ ;  /* 0x000000ff07027210 */ /* 0x000fe20007ffe1ff */
[----:B------:R-:W-:Y:S02]  /*14b0*/  @!P1 IMAD R5, R6, R11, R7 ;  /* 0x0000000b06059224 */ /* 0x000fe400078e0207 */
[----:B------:R-:W-:Y:S02]  /*14c0*/  @!P1 IMAD.MOV.U32 R7, RZ, RZ, R3 ;  /* 0x000000ffff079224 */ /* 0x000fe400078e0003 */
[----:B------:R-:W-:Y:S02]  /*14d0*/  IMAD R2, R10, R2, R97 ;  /* 0x000000020a027224 */ /* 0x000fe400078e0261 */
[----:B------:R-:W-:-:S02]  /*14e0*/  IMAD R91, R5, R4, R9 ;  /* 0x00000004055b7224 */ /* 0x000fc400078e0209 */
[----:B------:R-:W-:Y:S02]  /*14f0*/  IMAD R97, R7, R10, R2 ;  /* 0x0000000a07617224 */ /* 0x000fe400078e0202 */
.L_x_18:
[----:B------:R-:W-:-:S09]  /*1500*/  UISETP.NE.AND UP3, UPT, UR5, 0x1, UPT ;  /* 0x000000010500788c */ /* 0x000fd2000bf65270 */
[----:B------:R-:W-:Y:S05]  /*1510*/  BRA.U UP3, `(.L_x_19) ;  /* 0x0000000103407547 */ /* 0x000fea000b800000 */
[----:B------:R-:W2:Y:S08]  /*1520*/  LDC.64 R4, c[0x0][0xc10] ;  /* 0x00030400ff047b82 */ /* 0x000eb00000000a00 */
[----:B------:R-:W3:Y:S08]  /*1530*/  LDC.64 R2, c[0x0][0xc18] ;  /* 0x00030600ff027b82 */ /* 0x000ef00000000a00 */
[----:B------:R-:W4:Y:S08]  /*1540*/  LDC R6, c[0x0][0xc20] ;  /* 0x00030800ff067b82 */ /* 0x000f300000000800 */
[----:B------:R-:W1:Y:S01]  /*1550*/  LDC R10, c[0x0][0xc0c] ;  /* 0x00030300ff0a7b82 */ /* 0x000e620000000800 */
[----:B--2---:R-:W-:-:S05]  /*1560*/  IMAD.HI.U32 R4, R97, R4, RZ ;  /* 0x0000000461047227 */ /* 0x004fca00078e00ff */
[----:B------:R-:W-:Y:S01]  /*1570*/  SHF.R.U32.HI R4, RZ, R5, R4 ;  /* 0x00000005ff047219 */ /* 0x000fe20000011604 */
[----:B---3--:R-:W-:Y:S01]  /*1580*/  IMAD.HI.U32 R3, R91, R3, RZ ;  /* 0x000000035b037227 */ /* 0x008fe200078e00ff */
[----:B------:R-:W-:-:S04]  /*1590*/  ISETP.NE.AND P0, PT, R2, 0x1, PT ;  /* 0x000000010200780c */ /* 0x000fc80003f05270 */
[----:B----4-:R-:W-:-:S04]  /*15a0*/  SHF.R.U32.HI R6, RZ, R6, R3 ;  /* 0x00000006ff067219 */ /* 0x010fc80000011603 */
[----:B------:R-:W-:Y:S02]  /*15b0*/  SEL R3, R91, R6, !P0 ;  /* 0x000000065b037207 */ /* 0x000fe40004000000 */
[----:B-1----:R-:W-:-:S04]  /*15c0*/  ISETP.NE.AND P1, PT, R10, 0x1, PT ;  /* 0x000000010a00780c */ /* 0x002fc80003f25270 */
[----:B------:R-:W-:-:S05]  /*15d0*/  SEL R4, R97, R4, !P1 ;  /* 0x0000000461047207 */ /* 0x000fca0004800000 */
[----:B------:R-:W-:Y:S02]  /*15e0*/  IMAD.IADD R5, R3, 0x1, -R4 ;  /* 0x0000000103057824 */ /* 0x000fe400078e0a04 */
[----:B------:R-:W-:Y:S02]  /*15f0*/  IMAD.IADD R3, R4, 0x1, -R3 ;  /* 0x0000000104037824 */ /* 0x000fe400078e0a03 */
[----:B------:R-:W-:Y:S02]  /*1600*/  IMAD R97, R5, R10, R97 ;  /* 0x0000000a05617224 */ /* 0x000fe400078e0261 */
[----:B------:R-:W-:Y:S02]  /*1610*/  IMAD R91, R3, R2, R91 ;  /* 0x00000002035b7224 */ /* 0x000fe400078e025b */
.L_x_19:
[----:B------:R-:W-:Y:S05]  /*1620*/  BRA.U !UP1, `(.L_x_20) ;  /* 0x00000001090c7547 */ /* 0x000fea000b800000 */
[----:B------:R-:W-:Y:S01]  /*1630*/  UCGABAR_WAIT ;  /* 0x0000000000007dc7 */ /* 0x000fe20008000000 */
[----:B------:R-:W-:Y:S01]  /*1640*/  CCTL.IVALL ;  /* 0x00000000ff00798f */ /* 0x000fe20002000000 */
[----:B------:R-:W-:Y:S05]  /*1650*/  BRA `(.L_x_21) ;  /* 0x0000000000047947 */ /* 0x000fea0003800000 */
.L_x_20:
[----:B------:R-:W-:Y:S06]  /*1660*/  BAR.SYNC.DEFER_BLOCKING 0x0 ;  /* 0x0000000000007b1d */ /* 0x000fec0000010000 */
.L_x_21:
[----:B------:R-:W-:Y:S05]  /*1670*/  BRA.U UP2, `(.L_x_22) ;  /* 0x0000002902307547 */ /* 0x000fea000b800000 */
[----:B------:R-:W2:Y:S01]  /*1680*/  LDCU UR50, c[0x0][0x394] ;  /* 0x00007280ff3277ac */ /* 0x000ea20008000800 */
[----:B------:R-:W3:Y:S01]  /*1690*/  LDC R2, c[0x0][0x5d8] ;  /* 0x00017600ff027b82 */ /* 0x000ee20000000800 */
[----:B------:R-:W-:Y:S01]  /*16a0*/  PLOP3.LUT P4, PT, PT, PT, UP6, 0x80, 0x8 ;  /* 0x000000000008781c */ /* 0x000fe20003f8f068 */
[----:B------:R-:W-:Y:S01]  /*16b0*/  IMAD.MOV.U32 R12, RZ, RZ, 0x1 ;  /* 0x00000001ff0c7424 */ /* 0x000fe200078e00ff */
[----:B------:R-:W-:Y:S01]  /*16c0*/  UISETP.NE.AND UP0, UPT, UR4, URZ, UPT ;  /* 0x000000ff0400728c */ /* 0x000fe2000bf05270 */
[----:B------:R-:W-:Y:S01]  /*16d0*/  ISETP.EQ.OR P5, PT, R8, RZ, P6 ;  /* 0x000000ff0800720c */ /* 0x000fe200037a2670 */
[----:B------:R-:W-:Y:S01]  /*16e0*/  USEL UR47, URZ, 0x1, UP5 ;  /* 0x00000001ff2f7887 */ /* 0x000fe2000a800000 */
[----:B------:R-:W-:Y:S01]  /*16f0*/  PLOP3.LUT P4, PT, P4, PT, PT, 0x8, 0x80 ;  /* 0x000000000080781c */ /* 0x000fe2000278e170 */
[----:B------:R-:W-:Y:S01]  /*1700*/  IMAD.MOV.U32 R10, RZ, RZ, RZ ;  /* 0x000000ffff0a7224 */ /* 0x000fe200078e00ff */
[----:B------:R-:W4:Y:S01]  /*1710*/  LDC R9, c[0x0][0x370] ;  /* 0x0000dc00ff097b82 */ /* 0x000f220000000800 */
[----:B------:R-:W1:Y:S01]  /*1720*/  LDCU.64 UR54, c[0x0][0x348] ;  /* 0x00006900ff3677ac */ /* 0x000e620008000a00 */
[----:B------:R-:W-:Y:S01]  /*1730*/  USEL UR47, UR47, 0x2, UP0 ;  /* 0x000000022f2f7887 */ /* 0x000fe20008000000 */
[----:B------:R-:W-:-:S05]  /*1740*/  UMOV UR48, URZ ;  /* 0x000000ff00307c82 */ /* 0x000fca0008000000 */
[----:B------:R-:W1:Y:S01]  /*1750*/  LDC R0, c[0x0][0x374] ;  /* 0x0000dd00ff007b82 */ /* 0x000e620000000800 */
[----:B--2---:R-:W-:Y:S02]  /*1760*/  UIADD3 UR5, UPT, UPT, UR50, 0x3f, URZ ;  /* 0x0000003f32057890 */ /* 0x004fe4000fffe0ff */
[----:B------:R-:W-:Y:S02]  /*1770*/  UIADD3 UR4, UPT, UPT, UR50, -0x1, URZ ;  /* 0xffffffff32047890 */ /* 0x000fe4000fffe0ff */
[----:B------:R-:W-:Y:S02]  /*1780*/  USHF.R.S32.HI UR52, URZ, 0x1f, UR5 ;  /* 0x0000001fff347899 */ /* 0x000fe40008011405 */
[----:B------:R-:W-:Y:S01]  /*1790*/  UISETP.GE.U32.AND UP2, UPT, UR4, -0x7f, UPT ;  /* 0xffffff810400788c */ /* 0x000fe2000bf46070 */
[----:B---3--:R-:W-:Y:S01]  /*17a0*/  VIADD R2, R2, 0x3f ;  /* 0x0000003f02027836 */ /* 0x008fe20000000000 */
[----:B------:R-:W-:Y:S02]  /*17b0*/  ULEA.HI UR52, UR52, UR5, URZ, 0x6 ;  /* 0x0000000534347291 */ /* 0x000fe4000f8f30ff */
[----:B------:R-:W-:-:S02]  /*17c0*/  UIADD3 UR50, UPT, UPT, UR50, 0x7e, URZ ;  /* 0x0000007e32327890 */ /* 0x000fc4000fffe0ff */
[----:B------:R-:W-:Y:S01]  /*17d0*/  USHF.R.S32.HI UR52, URZ, 0x6, UR52 ;  /* 0x00000006ff347899 */ /* 0x000fe20008011434 */
[----:B------:R-:W-:-:S03]  /*17e0*/  SHF.R.S32.HI R3, RZ, 0x1f, R2 ;  /* 0x0000001fff037819 */ /* 0x000fc60000011402 */
[----:B------:R-:W-:Y:S01]  /*17f0*/  UISETP.LT.U32.AND UP1, UPT, UR52, 0x1b, UPT ;  /* 0x0000001b3400788c */ /* 0x000fe2000bf21070 */
[----:B------:R-:W-:-:S03]  /*1800*/  LEA.HI R14, R3, R2, RZ, 0x6 ;  /* 0x00000002030e7211 */ /* 0x000fc600078f30ff */
[----:B------:R-:W-:Y:S01]  /*1810*/  USEL UR51, UR52, 0x1b, UP1 ;  /* 0x0000001b34337887 */ /* 0x000fe20008800000 */
[----:B------:R-:W-:-:S03]  /*1820*/  SHF.R.S32.HI R14, RZ, 0x6, R14 ;  /* 0x00000006ff0e7819 */ /* 0x000fc6000001140e */
[----:B------:R-:W-:Y:S02]  /*1830*/  UIADD3 UR46, UPT, UPT, UR51, -0x1, URZ ;  /* 0xffffffff332e7890 */ /* 0x000fe4000fffe0ff */
[----:B------:R-:W-:Y:S02]  /*1840*/  @UP2 UIADD3 UR46, UPT, UPT, UR51, URZ, URZ ;  /* 0x000000ff332e2290 */ /* 0x000fe4000fffe0ff */
[----:B------:R-:W-:Y:S02]  /*1850*/  UIADD3 UR49, UPT, UPT, UR52, -UR51, URZ ;  /* 0x8000003334317290 */ /* 0x000fe4000fffe0ff */
[----:B-1--4-:R-:W-:-:S12]  /*1860*/  UIADD3 UR46, UPT, UPT, UR46, 0x1, URZ ;  /* 0x000000012e2e7890 */ /* 0x012fd8000fffe0ff */
.L_x_40:
[-C--:B------:R-:W-:Y:S01]  /*1870*/  IABS R5, R14.reuse ;  /* 0x0000000e00057213 */ /* 0x080fe20000000000 */
[----:B-1----:R-:W1:Y:S01]  /*1880*/  LDC R7, c[0x0][0x5dc] ;  /* 0x00017700ff077b82 */ /* 0x002e620000000800 */
[----:B------:R-:W-:Y:S01]  /*1890*/  IABS R2, R91 ;  /* 0x0000005b00027213 */ /* 0x000fe20000000000 */
[----:B------:R-:W-:Y:S01]  /*18a0*/  UMOV UR4, 0x400 ;  /* 0x0000040000047882 */ /* 0x000fe20000000000 */
[----:B------:R-:W2:Y:S01]  /*18b0*/  I2F.RP R6, R5 ;  /* 0x0000000500067306 */ /* 0x000ea20000209400 */
[----:B------:R-:W-:Y:S01]  /*18c0*/  IABS R3, R14 ;  /* 0x0000000e00037213 */ /* 0x000fe20000000000 */
[----:B------:R-:W-:Y:S01]  /*18d0*/  UISETP.GE.U32.AND UP0, UPT, UR50, 0x7f, UPT ;  /* 0x0000007f3200788c */ /* 0x000fe2000bf06070 */
[----:B------:R-:W-:Y:S01]  /*18e0*/  R2UR UR38, R97 ;  /* 0x00000000612672ca */ /* 0x000fe200000e0000 */
[----:B------:R-:W-:Y:S01]  /*18f0*/  UMOV UR25, URZ ;  /* 0x000000ff00197c82 */ /* 0x000fe20008000000 */
[----:B------:R-:W-:Y:S01]  /*1900*/  IADD3 R3, PT, PT, RZ, -R3, RZ ;  /* 0x80000003ff037210 */ /* 0x000fe20007ffe0ff */
[----:B------:R-:W3:Y:S02]  /*1910*/  S2UR UR45, SR_CgaCtaId ;  /* 0x00000000002d79c3 */ /* 0x000ee40000008800 */
[----:B--2---:R-:W2:Y:S08]  /*1920*/  MUFU.RCP R16, R6 ;  /* 0x0000000600107308 */ /* 0x004eb00000001000 */
[----:B------:R-:W-:Y:S01]  /*1930*/  USHF.L.U32 UR38, UR38, 0x6, URZ ;  /* 0x0000000626267899 */ /* 0x000fe200080006ff */
[----:B-1----:R-:W-:-:S04]  /*1940*/  IABS R13, R7 ;  /* 0x00000007000d7213 */ /* 0x002fc80000000000 */
[----:B------:R-:W1:Y:S01]  /*1950*/  I2F.RP R6, R13 ;  /* 0x0000000d00067306 */ /* 0x000e620000209400 */
[----:B---3--:R-:W-:Y:S01]  /*1960*/  ULEA UR45, UR45, UR4, 0x18 ;  /* 0x000000042d2d7291 */ /* 0x008fe2000f8ec0ff */
[----:B--2---:R-:W-:-:S03]  /*1970*/  VIADD R16, R16, 0xffffffe ;  /* 0x0ffffffe10107836 */ /* 0x004fc60000000000 */
[----:B------:R-:W-:-:S03]  /*1980*/  ULEA UR4, UR48, UR45, 0x3 ;  /* 0x0000002d30047291 */ /* 0x000fc6000f8e18ff */
[----:B------:R-:W2:Y:S08]  /*1990*/  F2I.FTZ.U32.TRUNC.NTZ R17, R16 ;  /* 0x0000001000117305 */ /* 0x000eb0000021f000 */
[----:B-1----:R-:W1:Y:S01]  /*19a0*/  MUFU.RCP R6, R6 ;  /* 0x0000000600067308 */ /* 0x002e620000001000 */
[----:B--2---:R-:W-:Y:S02]  /*19b0*/  IMAD.MOV R4, RZ, RZ, -R17 ;  /* 0x000000ffff047224 */ /* 0x004fe400078e0a11 */
[----:B------:R-:W-:-:S02]  /*19c0*/  IMAD.MOV.U32 R16, RZ, RZ, RZ ;  /* 0x000000ffff107224 */ /* 0x000fc400078e00ff */
[----:B------:R-:W-:-:S04]  /*19d0*/  IMAD R15, R4, R5, RZ ;  /* 0x00000005040f7224 */ /* 0x000fc800078e02ff */
[----:B------:R-:W-:-:S04]  /*19e0*/  IMAD.HI.U32 R15, R17, R15, R16 ;  /* 0x0000000f110f7227 */ /* 0x000fc800078e0010 */
[----:B-1----:R-:W-:Y:S02]  /*19f0*/  VIADD R16, R6, 0xffffffe ;  /* 0x0ffffffe06107836 */ /* 0x002fe40000000000 */
[----:B------:R-:W-:Y:S02]  /*1a00*/  IMAD.HI.U32 R4, R15, R2, RZ ;  /* 0x000000020f047227 */ /* 0x000fe400078e00ff */
[----:B------:R-:W1:Y:S02]  /*1a10*/  F2I.FTZ.U32.TRUNC.NTZ R17, R16 ;  /* 0x0000001000117305 */ /* 0x000e64000021f000 */
[----:B------:R-:W-:-:S05]  /*1a20*/  IMAD R2, R4, R3, R2 ;  /* 0x0000000304027224 */ /* 0x000fca00078e0202 */
[----:B------:R-:W-:Y:S01]  /*1a30*/  ISETP.GT.U32.AND P1, PT, R5, R2, PT ;  /* 0x000000020500720c */ /* 0x000fe20003f24070 */
[----:B-1----:R-:W-:Y:S02]  /*1a40*/  IMAD.MOV R6, RZ, RZ, -R17 ;  /* 0x000000ffff067224 */ /* 0x002fe400078e0a11 */
[----:B------:R-:W-:Y:S02]  /*1a50*/  IMAD.MOV.U32 R16, RZ, RZ, RZ ;  /* 0x000000ffff107224 */ /* 0x000fe400078e00ff */
[----:B------:R-:W-:-:S08]  /*1a60*/  IMAD R6, R6, R13, RZ ;  /* 0x0000000d06067224 */ /* 0x000fd000078e02ff */
[----:B------:R-:W-:Y:S01]  /*1a70*/  @!P1 IADD3 R4, PT, PT, R4, 0x1, RZ ;  /* 0x0000000104049810 */ /* 0x000fe20007ffe0ff */
[----:B------:R-:W-:Y:S01]  /*1a80*/  @!P1 IMAD.IADD R2, R2, 0x1, -R5 ;  /* 0x0000000102029824 */ /* 0x000fe200078e0a05 */
[----:B------:R-:W-:Y:S01]  /*1a90*/  ISETP.NE.AND P1, PT, R14, RZ, PT ;  /* 0x000000ff0e00720c */ /* 0x000fe20003f25270 */
[----:B------:R-:W-:-:S03]  /*1aa0*/  IMAD.HI.U32 R6, R17, R6, R16 ;  /* 0x0000000611067227 */ /* 0x000fc600078e0010 */
[----:B------:R-:W-:Y:S02]  /*1ab0*/  ISETP.GE.U32.AND P2, PT, R2, R5, PT ;  /* 0x000000050200720c */ /* 0x000fe40003f46070 */
[----:B------:R-:W-:Y:S01]  /*1ac0*/  LOP3.LUT R2, R91, R14, RZ, 0x3c, !PT ;  /* 0x0000000e5b027212 */ /* 0x000fe200078e3cff */
[----:B------:R-:W1:Y:S03]  /*1ad0*/  LDC R5, c[0x0][0x5e0] ;  /* 0x00017800ff057b82 */ /* 0x000e660000000800 */
[----:B------:R-:W-:-:S07]  /*1ae0*/  ISETP.GE.AND P0, PT, R2, RZ, PT ;  /* 0x000000ff0200720c */ /* 0x000fce0003f06270 */
[----:B------:R-:W-:-:S06]  /*1af0*/  @P2 VIADD R4, R4, 0x1 ;  /* 0x0000000104042836 */ /* 0x000fcc0000000000 */
[----:B------:R-:W-:Y:S02]  /*1b00*/  @!P0 IADD3 R4, PT, PT, -R4, RZ, RZ ;  /* 0x000000ff04048210 */ /* 0x000fe40007ffe1ff */
[----:B------:R-:W-:-:S04]  /*1b10*/  @!P1 LOP3.LUT R4, RZ, R14, RZ, 0x33, !PT ;  /* 0x0000000eff049212 */ /* 0x000fc800078e33ff */
[----:B------:R-:W-:Y:S02]  /*1b20*/  IABS R3, R4 ;  /* 0x0000000400037213 */ /* 0x000fe40000000000 */
[----:B-1----:R-:W-:-:S03]  /*1b30*/  IABS R2, R5 ;  /* 0x0000000500027213 */ /* 0x002fc60000000000 */
[----:B------:R-:W-:Y:S01]  /*1b40*/  IMAD.HI.U32 R6, R6, R3, RZ ;  /* 0x0000000306067227 */ /* 0x000fe200078e00ff */
[----:B------:R-:W1:Y:S03]  /*1b50*/  I2F.RP R15, R2 ;  /* 0x00000002000f7306 */ /* 0x000e660000209400 */
[----:B------:R-:W-:-:S04]  /*1b60*/  IMAD.MOV R16, RZ, RZ, -R6 ;  /* 0x000000ffff107224 */ /* 0x000fc800078e0a06 */
[----:B------:R-:W-:Y:S01]  /*1b70*/  IMAD R16, R13, R16, R3 ;  /* 0x000000100d107224 */ /* 0x000fe200078e0203 */
[----:B------:R-:W-:-:S04]  /*1b80*/  LOP3.LUT R3, R4, R7, RZ, 0x3c, !PT ;  /* 0x0000000704037212 */ /* 0x000fc800078e3cff */
[----:B------:R-:W-:Y:S02]  /*1b90*/  ISETP.GT.U32.AND P1, PT, R13, R16, PT ;  /* 0x000000100d00720c */ /* 0x000fe40003f24070 */
[----:B------:R-:W-:Y:S01]  /*1ba0*/  ISETP.GE.AND P0, PT, R3, RZ, PT ;  /* 0x000000ff0300720c */ /* 0x000fe20003f06270 */
[----:B-1----:R-:W1:Y:S10]  /*1bb0*/  MUFU.RCP R15, R15 ;  /* 0x0000000f000f7308 */ /* 0x002e740000001000 */
[----:B------:R-:W-:Y:S01]  /*1bc0*/  @!P1 IADD3 R16, PT, PT, R16, -R13, RZ ;  /* 0x8000000d10109210 */ /* 0x000fe20007ffe0ff */
[----:B------:R-:W-:Y:S01]  /*1bd0*/  @!P1 VIADD R6, R6, 0x1 ;  /* 0x0000000106069836 */ /* 0x000fe20000000000 */
[----:B------:R-:W-:-:S02]  /*1be0*/  ISETP.NE.AND P1, PT, R7, RZ, PT ;  /* 0x000000ff0700720c */ /* 0x000fc40003f25270 */
[----:B------:R-:W-:Y:S01]  /*1bf0*/  ISETP.GE.U32.AND P2, PT, R16, R13, PT ;  /* 0x0000000d1000720c */ /* 0x000fe20003f46070 */
[----:B------:R-:W-:Y:S02]  /*1c00*/  HFMA2 R16, -RZ, RZ, 0, 0 ;  /* 0x00000000ff107431 */ /* 0x000fe400000001ff */
[----:B-1----:R-:W-:Y:S01]  /*1c10*/  VIADD R17, R15, 0xffffffe ;  /* 0x0ffffffe0f117836 */ /* 0x002fe20000000000 */
[----:B------:R-:W-:-:S05]  /*1c20*/  SHF.L.U32 R15, R12, 0x1f, RZ ;  /* 0x0000001f0c0f7819 */ /* 0x000fca00000006ff */
[----:B------:R-:W1:Y:S04]  /*1c30*/  F2I.FTZ.U32.TRUNC.NTZ R17, R17 ;  /* 0x0000001100117305 */ /* 0x000e68000021f000 */
[----:B------:R-:W-:Y:S01]  /*1c40*/  @P2 IADD3 R6, PT, PT, R6, 0x1, RZ ;  /* 0x0000000106062810 */ /* 0x000fe20007ffe0ff */
[----:B------:R2:W3:Y:S04]  /*1c50*/  SYNCS.PHASECHK.TRANS64.TRYWAIT P2, [UR4+0xd8], R15 ;  /* 0x0000d80fff0075a7 */ /* 0x0004e80008041104 */
[----:B------:R-:W-:Y:S01]  /*1c60*/  @!P0 IMAD.MOV R6, RZ, RZ, -R6 ;  /* 0x000000ffff068224 */ /* 0x000fe200078e0a06 */
[----:B------:R-:W-:Y:S01]  /*1c70*/  @!P1 LOP3.LUT R6, RZ, R7, RZ, 0x33, !PT ;  /* 0x00000007ff069212 */ /* 0x000fe200078e33ff */
[----:B-1----:R-:W-:-:S04]  /*1c80*/  IMAD.MOV R3, RZ, RZ, -R17 ;  /* 0x000000ffff037224 */ /* 0x002fc800078e0a11 */
[----:B------:R-:W-:Y:S01]  /*1c90*/  IMAD R13, R3, R2, RZ ;  /* 0x00000002030d7224 */ /* 0x000fe200078e02ff */
[----:B------:R-:W-:-:S03]  /*1ca0*/  IABS R3, R6 ;  /* 0x0000000600037213 */ /* 0x000fc60000000000 */
[----:B------:R-:W-:-:S04]  /*1cb0*/  IMAD.HI.U32 R16, R17, R13, R16 ;  /* 0x0000000d11107227 */ /* 0x000fc800078e0010 */
[----:B------:R-:W-:-:S04]  /*1cc0*/  IMAD.MOV.U32 R13, RZ, RZ, R3 ;  /* 0x000000ffff0d7224 */ /* 0x000fc800078e0003 */
[----:B------:R-:W-:-:S04]  /*1cd0*/  IMAD.HI.U32 R16, R16, R13, RZ ;  /* 0x0000000d10107227 */ /* 0x000fc800078e00ff */
[----:B------:R-:W-:-:S04]  /*1ce0*/  IMAD.MOV R3, RZ, RZ, -R16 ;  /* 0x000000ffff037224 */ /* 0x000fc800078e0a10 */
[----:B------:R-:W-:-:S05]  /*1cf0*/  IMAD R3, R2, R3, R13 ;  /* 0x0000000302037224 */ /* 0x000fca00078e020d */
[----:B------:R-:W-:-:S13]  /*1d00*/  ISETP.GT.U32.AND P1, PT, R2, R3, PT ;  /* 0x000000030200720c */ /* 0x000fda0003f24070 */
[-C--:B------:R-:W-:Y:S01]  /*1d10*/  @!P1 IADD3 R3, PT, PT, R3, -R2.reuse, RZ ;  /* 0x8000000203039210 */ /* 0x080fe20007ffe0ff */
[----:B------:R-:W-:Y:S01]  /*1d20*/  @!P1 VIADD R16, R16, 0x1 ;  /* 0x0000000110109836 */ /* 0x000fe20000000000 */
[----:B------:R-:W-:Y:S02]  /*1d30*/  ISETP.NE.AND P1, PT, R5, RZ, PT ;  /* 0x000000ff0500720c */ /* 0x000fe40003f25270 */
[----:B------:R-:W-:Y:S01]  /*1d40*/  ISETP.GE.U32.AND P3, PT, R3, R2, PT ;  /* 0x000000020300720c */ /* 0x000fe20003f66070 */
[----:B------:R-:W-:Y:S01]  /*1d50*/  IMAD.MOV R2, RZ, RZ, -R4 ;  /* 0x000000ffff027224 */ /* 0x000fe200078e0a04 */
[----:B------:R-:W-:-:S03]  /*1d60*/  LOP3.LUT R3, R6, R5, RZ, 0x3c, !PT ;  /* 0x0000000506037212 */ /* 0x000fc600078e3cff */
[----:B------:R-:W-:Y:S01]  /*1d70*/  IMAD R2, R14, R2, R91 ;  /* 0x000000020e027224 */ /* 0x000fe200078e025b */
[----:B------:R-:W-:Y:S01]  /*1d80*/  ISETP.GE.AND P0, PT, R3, RZ, PT ;  /* 0x000000ff0300720c */ /* 0x000fe20003f06270 */
[----:B------:R-:W-:-:S03]  /*1d90*/  IMAD.MOV R3, RZ, RZ, -R6 ;  /* 0x000000ffff037224 */ /* 0x000fc600078e0a06 */
[----:B------:R-:W-:Y:S01]  /*1da0*/  R2UR UR18, R2 ;  /* 0x00000000021272ca */ /* 0x000fe200000e0000 */
[----:B------:R-:W-:Y:S02]  /*1db0*/  IMAD R7, R7, R3, R4 ;  /* 0x0000000307077224 */ /* 0x000fe400078e0204 */
[----:B------:R-:W-:-:S06]  /*1dc0*/  @P3 IADD3 R16, PT, PT, R16, 0x1, RZ ;  /* 0x0000000110103810 */ /* 0x000fcc0007ffe0ff */
[----:B------:R-:W-:Y:S01]  /*1dd0*/  @!P0 IMAD.MOV R16, RZ, RZ, -R16 ;  /* 0x000000ffff108224 */ /* 0x000fe200078e0a10 */
[----:B------:R-:W-:-:S03]  /*1de0*/  @!P1 LOP3.LUT R16, RZ, R5, RZ, 0x33, !PT ;  /* 0x00000005ff109212 */ /* 0x000fc600078e33ff */
[----:B------:R-:W-:Y:S01]  /*1df0*/  USHF.L.U32 UR18, UR18, 0x6, URZ ;  /* 0x0000000612127899 */ /* 0x000fe200080006ff */
[----:B------:R-:W-:-:S05]  /*1e00*/  IADD3 R2, PT, PT, -R16, RZ, RZ ;  /* 0x000000ff10027210 */ /* 0x000fca0007ffe1ff */
[----:B------:R-:W-:Y:S01]  /*1e10*/  IMAD R6, R5, R2, R6 ;  /* 0x0000000205067224 */ /* 0x000fe200078e0206 */
[----:B--2---:R-:W-:Y:S06]  /*1e20*/  BRA.U !UP0, `(.L_x_23) ;  /* 0x00000005087c7547 */ /* 0x004fec000b800000 */
[----:B------:R-:W1:Y:S01]  /*1e30*/  LDC.64 R2, c[0x0][0x5f8] ;  /* 0x00017e00ff027b82 */ /* 0x000e620000000a00 */
[----:B------:R-:W2:Y:S01]  /*1e40*/  LDCU UR5, c[0x0][0x5c8] ;  /* 0x0000b900ff0577ac */ /* 0x000ea20008000800 */
[----:B------:R-:W1:Y:S06]  /*1e50*/  LDCU.64 UR16, c[0x0][0x5c0] ;  /* 0x0000b800ff1077ac */ /* 0x000e6c0008000a00 */
[----:B------:R-:W2:Y:S01]  /*1e60*/  LDC R13, c[0x0][0x600] ;  /* 0x00018000ff0d7b82 */ /* 0x000ea20000000800 */
[----:B------:R-:W4:Y:S01]  /*1e70*/  LDCU UR30, c[0x0][0x5a8] ;  /* 0x0000b500ff1e77ac */ /* 0x000f220008000800 */
[----:B------:R-:W1:Y:S01]  /*1e80*/  LDCU UR29, c[0x0][0x59c] ;  /* 0x0000b380ff1d77ac */ /* 0x000e620008000800 */
[----:B------:R-:W1:Y:S01]  /*1e90*/  LDCU UR28, c[0x0][0x590] ;  /* 0x0000b200ff1c77ac */ /* 0x000e620008000800 */
[----:B------:R-:W1:Y:S02]  /*1ea0*/  LDCU UR27, c[0x0][0x594] ;  /* 0x0000b280ff1b77ac */ /* 0x000e640008000800 */
[----:B-1----:R-:W-:Y:S01]  /*1eb0*/  IMAD R2, R7, UR16, R2 ;  /* 0x0000001007027c24 */ /* 0x002fe2000f8e0202 */
[----:B------:R-:W1:Y:S01]  /*1ec0*/  LDCU UR26, c[0x0][0x598] ;  /* 0x0000b300ff1a77ac */ /* 0x000e620008000800 */
[----:B------:R-:W-:Y:S01]  /*1ed0*/  IMAD R5, R6, UR17, R3 ;  /* 0x0000001106057c24 */ /* 0x000fe2000f8e0203 */
[----:B------:R-:W1:Y:S01]  /*1ee0*/  LDCU UR23, c[0x0][0x5ac] ;  /* 0x0000b580ff1777ac */ /* 0x000e620008000800 */
[----:B--2---:R-:W-:Y:S01]  /*1ef0*/  IMAD R4, R16, UR5, R13 ;  /* 0x0000000510047c24 */ /* 0x004fe2000f8e020d */
[----:B------:R-:W2:Y:S01]  /*1f00*/  LDCU UR13, c[0x0][0x5b0] ;  /* 0x0000b600ff0d77ac */ /* 0x000ea20008000800 */
[----:B------:R-:W1:Y:S01]  /*1f10*/  LDCU UR8, c[0x0][0x5cc] ;  /* 0x0000b980ff0877ac */ /* 0x000e620008000800 */
[----:B------:R-:W1:Y:S01]  /*1f20*/  LDCU UR4, c[0x0][0x5ec] ;  /* 0x0000bd80ff0477ac */ /* 0x000e620008000800 */
[----:B------:R-:W1:Y:S01]  /*1f30*/  LDCU.64 UR14, c[0x0][0x5a0] ;  /* 0x0000b400ff0e77ac */ /* 0x000e620008000a00 */
[----:B------:R-:W1:Y:S01]  /*1f40*/  LDCU.64 UR10, c[0x0][0x5d0] ;  /* 0x0000ba00ff0a77ac */ /* 0x000e620008000a00 */
[----:B------:R-:W1:Y:S01]  /*1f50*/  LDCU.64 UR6, c[0x0][0x5f0] ;  /* 0x0000be00ff0677ac */ /* 0x000e620008000a00 */
[----:B------:R-:W-:Y:S01]  /*1f60*/  UMOV UR31, URZ ;  /* 0x000000ff001f7c82 */ /* 0x000fe20008000000 */
[----:B----4-:R-:W-:-:S05]  /*1f70*/  UMOV UR43, UR48 ;  /* 0x00000030002b7c82 */ /* 0x010fca0008000000 */
.L_x_29:
[----:B------:R-:W-:Y:S01]  /*1f80*/  @!P6 MOV R13, 0x2000 ;  /* 0x00002000000de802 */ /* 0x000fe20000000f00 */
[----:B------:R-:W-:Y:S01]  /*1f90*/  ULEA UR37, UR43, UR45, 0x3 ;  /* 0x0000002d2b257291 */ /* 0x000fe2000f8e18ff */
[----:B--23--:R-:W-:Y:S11]  /*1fa0*/  @P2 BRA `(.L_x_24) ;  /* 0x00000000000c2947 */ /* 0x00cff60003800000 */
[----:B------:R-:W-:Y:S04]  /*1fb0*/  SHF.L.U32 R18, R12, 0x1f, RZ ;  /* 0x0000001f0c127819 */ /* 0x000fe800000006ff */
[----:B------:R-:W3:Y:S02]  /*1fc0*/  SYNCS.PHASECHK.TRANS64.TRYWAIT P0, [UR37+0xd8], R18 ;  /* 0x0000d812ff0075a7 */ /* 0x000ee40008001125 */
[----:B---3--:R-:W-:Y:S05]  /*1fd0*/  @!P0 BRA `(.L_x_25) ;  /* 0x0000006000988947 */ /* 0x008fea0003800000 */
.L_x_24:
[----:B------:R4:W-:Y:S01]  /*1fe0*/  @!P6 SYNCS.ARRIVE.TRANS64 RZ, [UR37], R13 ;  /* 0x0000000dffffe9a7 */ /* 0x0009e20008000025 */
[----:B------:R-:W-:Y:S04]  /*1ff0*/  ULOP3.LUT UR5, UR47, 0x2, URZ, 0xfc, !UPT ;  /* 0x000000022f057892 */ /* 0x000fe8000f8efcff */
[----:B------:R-:W-:Y:S09]  /*2000*/  UISETP.NE.AND UP0, UPT, UR5, 0x2, UPT ;  /* 0x000000020500788c */ /* 0x000ff2000bf05270 */
[----:B------:R-:W-:Y:S05]  /*2010*/  BRA.U UP0, `(.L_x_26) ;  /* 0x0000000100047547 */ /* 0x000fea000b800000 */
[----:B-12---:R-:W-:Y:S05]  /*2020*/  BPT.TRAP 0x1 ;  /* 0x000000040000795c */ /* 0x006fea0000300000 */
.L_x_26:
[----:B------:R-:W-:Y:S04]  /*2030*/  BSSY.RECONVERGENT B0, `(.L_x_27) ;  /* 0x0000003000007945 */ /* 0x000fe80003800200 */
[----:B------:R-:W-:Y:S05]  /*2040*/  @P5 BRA `(.L_x_28) ;  /* 0x0000000000045947 */ /* 0x000fea0003800000 */
[----:B-12---:R-:W-:Y:S05]  /*2050*/  BPT.TRAP 0x1 ;  /* 0x000000040000795c */ /* 0x006fea0000300000 */
.L_x_28:
[----:B-12---:R-:W-:Y:S05]  /*2060*/  BSYNC.RECONVERGENT B0 ;  /* 0x0000000000007941 */ /* 0x006fea0003800200 */
.L_x_27:
[----:B------:R-:W-:Y:S01]  /*2070*/  UIADD3 UR48, UPT, UPT, UR43, 0x1, URZ ;  /* 0x000000012b307890 */ /* 0x000fe2000fffe0ff */
[----:B---3--:R-:W-:Y:S01]  /*2080*/  IMAD.MOV.U32 R3, RZ, RZ, 0x3 ;  /* 0x00000003ff037424 */ /* 0x008fe200078e00ff */
[----:B------:R-:W-:Y:S02]  /*2090*/  USHF.L.U32 UR39, UR31, 0x6, URZ ;  /* 0x000000061f277899 */ /* 0x000fe400080006ff */
[----:B------:R-:W-:Y:S02]  /*20a0*/  UISETP.NE.AND UP0, UPT, UR48, 0x1b, UPT ;  /* 0x0000001b3000788c */ /* 0x000fe4000bf05270 */
[----:B------:R-:W-:Y:S02]  /*20b0*/  ULOP3.LUT UR5, UR39, UR24, URZ, 0xfc, !UPT ;  /* 0x0000001827057292 */ /* 0x000fe4000f8efcff */
[----:B------:R-:W-:Y:S02]  /*20c0*/  USEL UR34, URZ, 0x1, UP0 ;  /* 0x00000001ff227887 */ /* 0x000fe40008000000 */
[----:B------:R-:W-:Y:S01]  /*20d0*/  USEL UR48, UR48, URZ, UP0 ;  /* 0x000000ff30307287 */ /* 0x000fe20008000000 */
[----:B------:R-:W-:Y:S03]  /*20e0*/  ELECT P0, URZ, PT ;  /* 0x0000000000ff782f */ /* 0x000fe60003800000 */
[----:B------:R-:W-:Y:S01]  /*20f0*/  ULEA UR17, UR48, UR45, 0x3 ;  /* 0x0000002d30117291 */ /* 0x000fe2000f8e18ff */
[----:B------:R-:W-:Y:S01]  /*2100*/  LOP3.LUT R12, R12, UR34, RZ, 0x3c, !PT ;  /* 0x000000220c0c7c12 */ /* 0x000fe2000f8e3cff */
[----:B------:R-:W-:Y:S02]  /*2110*/  UIMAD.WIDE.U32 UR32, UR5, UR27, URZ ;  /* 0x0000001b052072a5 */ /* 0x000fe4000f8e00ff */
[----:B------:R-:W-:Y:S01]  /*2120*/  UISETP.NE.AND UP0, UPT, UR28, 0x1, UPT ;  /* 0x000000011c00788c */ /* 0x000fe2000bf05270 */
[----:B------:R-:W-:Y:S01]  /*2130*/  SHF.L.U32 R15, R12, 0x1f, RZ ;  /* 0x0000001f0c0f7819 */ /* 0x000fe200000006ff */
[----:B------:R-:W-:Y:S02]  /*2140*/  USHF.R.U32.HI UR9, URZ, UR26, UR33 ;  /* 0x0000001aff097299 */ /* 0x000fe40008011621 */
[----:B------:R-:W-:Y:S01]  /*2150*/  UISETP.NE.AND UP2, UPT, UR30, 0x1, UPT ;  /* 0x000000011e00788c */ /* 0x000fe2000bf45270 */
[----:B------:R1:W2:Y:S01]  /*2160*/  SYNCS.PHASECHK.TRANS64.TRYWAIT P2, [UR17+0xd8], R15 ;  /* 0x0000d80fff0075a7 */ /* 0x0002a20008041111 */
[----:B------:R-:W-:Y:S01]  /*2170*/  USEL UR9, UR5, UR9, !UP0 ;  /* 0x0000000905097287 */ /* 0x000fe2000c000000 */
[----:B----4-:R-:W-:Y:S01]  /*2180*/  @P0 IMAD.U32 R13, R5, 0x20, R2 ;  /* 0x00000020050d0824 */ /* 0x010fe200078e0002 */
[----:B------:R-:W-:Y:S01]  /*2190*/  UISETP.NE.AND UP0, UPT, UR29, 0x1, UPT ;  /* 0x000000011d00788c */ /* 0x000fe2000bf05270 */
[----:B------:R-:W-:Y:S01]  /*21a0*/  @P0 R2UR UR17, R3 ;  /* 0x00000000031102ca */ /* 0x000fe200000e0000 */
[----:B------:R-:W-:Y:S01]  /*21b0*/  UIMAD.WIDE.U32 UR32, UR9, UR14, URZ ;  /* 0x0000000e092072a5 */ /* 0x000fe2000f8e00ff */
[----:B------:R-:W-:Y:S01]  /*21c0*/  @P0 IMAD.U32 R13, R4, 0x400, R13 ;  /* 0x00000400040d0824 */ /* 0x000fe200078e000d */
[----:B------:R-:W-:Y:S02]  /*21d0*/  UIADD3 UR25, UPT, UPT, -UR9, URZ, URZ ;  /* 0x000000ff09197290 */ /* 0x000fe4000fffe1ff */
[----:B------:R-:W-:Y:S02]  /*21e0*/  USHF.R.U32.HI UR12, URZ, UR15, UR33 ;  /* 0x0000000fff0c7299 */ /* 0x000fe40008011621 */
[----:B------:R-:W-:Y:S01]  /*21f0*/  USHF.L.U32 UR42, UR43, 0xc, URZ ;  /* 0x0000000c2b2a7899 */ /* 0x000fe200080006ff */
[----:B------:R-:W-:Y:S01]  /*2200*/  @P0 R2UR UR41, R13 ;  /* 0x000000000d2902ca */ /* 0x000fe200000e0000 */
[----:B------:R-:W-:Y:S02]  /*2210*/  USEL UR12, UR9, UR12, !UP0 ;  /* 0x0000000c090c7287 */ /* 0x000fe4000c000000 */
[----:B------:R-:W-:Y:S02]  /*2220*/  UIADD3 UR34, UP1, UPT, UR54, 0x80, URZ ;  /* 0x0000008036227890 */ /* 0x000fe4000ff3e0ff */
[----:B------:R-:W-:Y:S01]  /*2230*/  UIMAD.WIDE.U32 UR32, UR12, UR23, URZ ;  /* 0x000000170c2072a5 */ /* 0x000fe2000f8e00ff */
[----:B------:R-:W-:Y:S01]  /*2240*/  IMAD.U32 R3, RZ, RZ, UR17 ;  /* 0x00000011ff037e24 */ /* 0x000fe2000f8e00ff */
[----:B------:R-:W-:Y:S02]  /*2250*/  UIADD3 UR32, UPT, UPT, -UR12, URZ, URZ ;  /* 0x000000ff0c207290 */ /* 0x000fe4000fffe1ff */
[----:B------:R-:W-:Y:S02]  /*2260*/  USHF.R.U32.HI UR22, URZ, UR13, UR33 ;  /* 0x0000000dff167299 */ /* 0x000fe40008011621 */
[----:B------:R-:W-:Y:S02]  /*2270*/  UIMAD UR5, UR28, UR25, UR5 ;  /* 0x000000191c0572a4 */ /* 0x000fe4000f8e0205 */
[----:B------:R-:W-:Y:S01]  /*2280*/  USEL UR22, UR12, UR22, !UP2 ;  /* 0x000000160c167287 */ /* 0x000fe2000d000000 */
[----:B------:R-:W-:Y:S01]  /*2290*/  IMAD.U32 R18, RZ, RZ, UR41 ;  /* 0x00000029ff127e24 */ /* 0x000fe2000f8e00ff */
[----:B------:R-:W-:Y:S02]  /*22a0*/  UIADD3.X UR35, UPT, UPT, URZ, UR55, URZ, UP1, !UPT ;  /* 0x00000037ff237290 */ /* 0x000fe40008ffe4ff */
[----:B------:R-:W-:Y:S02]  /*22b0*/  UIADD3 UR36, UPT, UPT, UR45, 0x2600, UR42 ;  /* 0x000026002d247890 */ /* 0x000fe4000fffe02a */
[----:B------:R-:W-:Y:S01]  /*22c0*/  UIADD3 UR25, UPT, UPT, -UR22, URZ, URZ ;  /* 0x000000ff16197290 */ /* 0x000fe2000fffe1ff */
[----:B------:R-:W-:Y:S01]  /*22d0*/  @P0 PRMT R3, R18, 0x5410, R3 ;  /* 0x0000541012030816 */ /* 0x000fe20000000003 */
[----:B------:R-:W-:Y:S02]  /*22e0*/  UIMAD UR9, UR29, UR32, UR9 ;  /* 0x000000201d0972a4 */ /* 0x000fe4000f8e0209 */
[----:B------:R-:W-:Y:S01]  /*22f0*/  ULOP3.LUT UR43, UR44, UR42, URZ, 0xfc, !UPT ;  /* 0x0000002a2c2b7292 */ /* 0x000fe2000f8efcff */
[----:B------:R-:W-:Y:S01]  /*2300*/  @P0 R2UR UR42, R3 ;  /* 0x00000000032a02ca */ /* 0x000fe200000e0000 */
[----:B------:R-:W-:Y:S02]  /*2310*/  UIADD3 UR40, UP0, UPT, UR54, 0x180, URZ ;  /* 0x0000018036287890 */ /* 0x000fe4000ff1e0ff */
[----:B------:R-:W-:Y:S02]  /*2320*/  UIMAD UR12, UR30, UR25, UR12 ;  /* 0x000000191e0c72a4 */ /* 0x000fe4000f8e020c */
[----:B------:R-:W-:Y:S02]  /*2330*/  UIMAD UR19, UR5, UR8, UR4 ;  /* 0x00000008051372a4 */ /* 0x000fe4000f8e0204 */
[----:B------:R-:W-:Y:S01]  /*2340*/  UIMAD UR20, UR9, UR10, UR6 ;  /* 0x0000000a091472a4 */ /* 0x000fe2000f8e0206 */
[----:B------:R-:W-:Y:S01]  /*2350*/  UMOV UR56, 0x0 ;  /* 0x0000000000387882 */ /* 0x000fe20000000000 */
[----:B------:R-:W-:Y:S01]  /*2360*/  UMOV UR57, 0x10000000 ;  /* 0x1000000000397882 */ /* 0x000fe20000000000 */
[----:B------:R-:W-:Y:S01]  /*2370*/  UIADD3 UR16, UPT, UPT, UR45, 0x1d600, UR43 ;  /* 0x0001d6002d107890 */ /* 0x000fe2000fffe02b */
[----:B------:R1:W-:Y:S01]  /*2380*/  UTMALDG.2D [UR36], [UR34], desc[UR56] ;  /* 0x00003824220075b4 */ /* 0x0003e20008009000 */
[----:B------:R-:W-:Y:S02]  /*2390*/  UIMAD UR21, UR12, UR11, UR7 ;  /* 0x0000000b0c1572a4 */ /* 0x000fe4000f8e0207 */
[----:B------:R-:W-:Y:S01]  /*23a0*/  UIADD3.X UR41, UPT, UPT, URZ, UR55, URZ, UP0, !UPT ;  /* 0x00000037ff297290 */ /* 0x000fe200087fe4ff */
[----:B------:R-:W-:Y:S01]  /*23b0*/  UMOV UR17, UR37 ;  /* 0x0000002500117c82 */ /* 0x000fe20008000000 */
[----:B------:R-:W-:Y:S01]  /*23c0*/  UIADD3 UR31, UPT, UPT, UR31, 0x1, URZ ;  /* 0x000000011f1f7890 */ /* 0x000fe2000fffe0ff */
[----:B------:R-:W-:Y:S01]  /*23d0*/  UMOV UR25, UR46 ;  /* 0x0000002e00197c82 */ /* 0x000fe20008000000 */
[----:B------:R-:W-:Y:S02]  /*23e0*/  UMOV UR43, UR48 ;  /* 0x00000030002b7c82 */ /* 0x000fe40008000000 */
[----:B------:R-:W-:Y:S03]  /*23f0*/  UISETP.NE.AND UP0, UPT, UR31, UR46, UPT ;  /* 0x0000002e1f00728c */ /* 0x000fe6000bf05270 */
[----:B------:R1:W-:Y:S06]  /*2400*/  UTMALDG.5D.IM2COL.MULTICAST [UR16], [UR40], UR42 ;  /* 0x00000010280073b4 */ /* 0x0003ec000806082a */
[----:B-1----:R-:W-:Y:S05]  /*2410*/  BRA.U UP0, `(.L_x_29) ;  /* 0xfffffff900d87547 */ /* 0x002fea000b83ffff */
.L_x_23:
[----:B------:R-:W-:Y:S01]  /*2420*/  ULEA UR4, UR48, UR45, 0x3 ;  /* 0x0000002d30047291 */ /* 0x000fe2000f8e18ff */
[----:B------:R-:W-:Y:S01]  /*2430*/  SHF.L.U32 R2, R12, 0x1f, RZ ;  /* 0x0000001f0c027819 */ /* 0x000fe200000006ff */
[----:B------:R-:W-:Y:S01]  /*2440*/  @!P4 SYNCS.ARRIVE.TRANS64.A1T0 RZ, [UR45+0x1c8], RZ ;  /* 0x0001c8ffffffc9a7 */ /* 0x000fe2000810002d */
[----:B------:R-:W-:-:S06]  /*2450*/  UISETP.GT.AND UP0, UPT, UR52, UR51, UPT ;  /* 0x000000333400728c */ /* 0x000fcc000bf04270 */
[----:B------:R1:W4:Y:S03]  /*2460*/  SYNCS.PHASECHK.TRANS64.TRYWAIT P1, [UR4+0xd8], R2 ;  /* 0x0000d802ff0075a7 */ /* 0x0003260008021104 */
[----:B------:R-:W-:Y:S05]  /*2470*/  BRA.U !UP0, `(.L_x_30) ;  /* 0x0000000508807547 */ /* 0x000fea000b800000 */
[----:B-1----:R-:W1:Y:S01]  /*2480*/  LDC.64 R2, c[0x0][0x5f8] ;  /* 0x00017e00ff027b82 */ /* 0x002e620000000a00 */
[----:B------:R-:W3:Y:S01]  /*2490*/  LDCU UR5, c[0x0][0x5c8] ;  /* 0x0000b900ff0577ac */ /* 0x000ee20008000800 */
[----:B------:R-:W1:Y:S06]  /*24a0*/  LDCU.64 UR8, c[0x0][0x5c0] ;  /* 0x0000b800ff0877ac */ /* 0x000e6c0008000a00 */
[----:B------:R-:W3:Y:S01]  /*24b0*/  LDC R5, c[0x0][0x600] ;  /* 0x00018000ff057b82 */ /* 0x000ee20000000800 */
[----:B------:R-:W1:Y:S01]  /*24c0*/  LDCU UR32, c[0x0][0x5a8] ;  /* 0x0000b500ff2077ac */ /* 0x000e620008000800 */
[----:B------:R-:W1:Y:S01]  /*24d0*/  LDCU UR31, c[0x0][0x59c] ;  /* 0x0000b380ff1f77ac */ /* 0x000e620008000800 */
[----:B------:R-:W1:Y:S01]  /*24e0*/  LDCU UR30, c[0x0][0x590] ;  /* 0x0000b200ff1e77ac */ /* 0x000e620008000800 */
[----:B------:R-:W1:Y:S02]  /*24f0*/  LDCU UR29, c[0x0][0x594] ;  /* 0x0000b280ff1d77ac */ /* 0x000e640008000800 */
[----:B-1----:R-:W-:Y:S01]  /*2500*/  IMAD R2, R7, UR8, R2 ;  /* 0x0000000807027c24 */ /* 0x002fe2000f8e0202 */
[----:B------:R-:W1:Y:S01]  /*2510*/  LDCU UR28, c[0x0][0x598] ;  /* 0x0000b300ff1c77ac */ /* 0x000e620008000800 */
[----:B------:R-:W-:Y:S01]  /*2520*/  IMAD R3, R6, UR9, R3 ;  /* 0x0000000906037c24 */ /* 0x000fe2000f8e0203 */
[----:B------:R-:W1:Y:S01]  /*2530*/  LDCU UR27, c[0x0][0x5ac] ;  /* 0x0000b580ff1b77ac */ /* 0x000e620008000800 */
[----:B---3--:R-:W-:Y:S01]  /*2540*/  IMAD R16, R16, UR5, R5 ;  /* 0x0000000510107c24 */ /* 0x008fe2000f8e0205 */
[----:B------:R-:W3:Y:S01]  /*2550*/  LDCU UR26, c[0x0][0x5b0] ;  /* 0x0000b600ff1a77ac */ /* 0x000ee20008000800 */
[----:B------:R-:W1:Y:S01]  /*2560*/  LDCU UR15, c[0x0][0x5cc] ;  /* 0x0000b980ff0f77ac */ /* 0x000e620008000800 */
[----:B------:R-:W1:Y:S01]  /*2570*/  LDCU UR4, c[0x0][0x5ec] ;  /* 0x0000bd80ff0477ac */ /* 0x000e620008000800 */
[----:B------:R-:W1:Y:S01]  /*2580*/  LDCU.64 UR22, c[0x0][0x5a0] ;  /* 0x0000b400ff1677ac */ /* 0x000e620008000a00 */
[----:B------:R-:W1:Y:S01]  /*2590*/  LDCU.64 UR20, c[0x0][0x5d0] ;  /* 0x0000ba00ff1477ac */ /* 0x000e620008000a00 */
[----:B------:R-:W1:Y:S01]  /*25a0*/  LDCU.64 UR6, c[0x0][0x5f0] ;  /* 0x0000be00ff0677ac */ /* 0x000e620008000a00 */
[----:B------:R-:W-:Y:S01]  /*25b0*/  UIADD3 UR16, UPT, UPT, UR49, UR25, URZ ;  /* 0x0000001931107290 */ /* 0x000fe2000fffe0ff */
[----:B------:R-:W-:-:S11]  /*25c0*/  UMOV UR53, UR48 ;  /* 0x0000003000357c82 */ /* 0x000fd60008000000 */
.L_x_36:
[----:B------:R-:W-:Y:S01]  /*25d0*/  @!P6 MOV R5, 0x2000 ;  /* 0x000020000005e802 */ /* 0x000fe20000000f00 */
[----:B------:R-:W-:Y:S01]  /*25e0*/  ULEA UR41, UR53, UR45, 0x3 ;  /* 0x0000002d35297291 */ /* 0x000fe2000f8e18ff */
[----:B---34-:R-:W-:Y:S11]  /*25f0*/  @P1 BRA `(.L_x_31) ;  /* 0x00000000000c1947 */ /* 0x018ff60003800000 */
[----:B------:R-:W-:Y:S04]  /*2600*/  SHF.L.U32 R7, R12, 0x1f, RZ ;  /* 0x0000001f0c077819 */ /* 0x000fe800000006ff */
[----:B------:R-:W4:Y:S02]  /*2610*/  SYNCS.PHASECHK.TRANS64.TRYWAIT P0, [UR41+0xd8], R7 ;  /* 0x0000d807ff0075a7 */ /* 0x000f240008001129 */
[----:B----4-:R-:W-:Y:S05]  /*2620*/  @!P0 BRA `(.L_x_32) ;  /* 0x0000005c001c8947 */ /* 0x010fea0003800000 */
.L_x_31:
[----:B------:R1:W-:Y:S01]  /*2630*/  @!P6 SYNCS.ARRIVE.TRANS64 RZ, [UR41], R5 ;  /* 0x00000005ffffe9a7 */ /* 0x0003e20008000029 */
[----:B------:R-:W-:Y:S04]  /*2640*/  ULOP3.LUT UR5, UR47, 0x2, URZ, 0xfc, !UPT ;  /* 0x000000022f057892 */ /* 0x000fe8000f8efcff */
[----:B------:R-:W-:Y:S09]  /*2650*/  UISETP.NE.AND UP0, UPT, UR5, 0x2, UPT ;  /* 0x000000020500788c */ /* 0x000ff2000bf05270 */
[----:B------:R-:W-:Y:S05]  /*2660*/  BRA.U UP0, `(.L_x_33) ;  /* 0x0000000100047547 */ /* 0x000fea000b800000 */
[----:B-1-3--:R-:W-:Y:S05]  /*2670*/  BPT.TRAP 0x1 ;  /* 0x000000040000795c */ /* 0x00afea0000300000 */
.L_x_33:
[----:B------:R-:W-:Y:S04]  /*2680*/  BSSY.RECONVERGENT B0, `(.L_x_34) ;  /* 0x0000003000007945 */ /* 0x000fe80003800200 */
[----:B------:R-:W-:Y:S05]  /*2690*/  @P5 BRA `(.L_x_35) ;  /* 0x0000000000045947 */ /* 0x000fea0003800000 */
[----:B-1-3--:R-:W-:Y:S05]  /*26a0*/  BPT.TRAP 0x1 ;  /* 0x000000040000795c */ /* 0x00afea0000300000 */
.L_x_35:
[----:B-1-3--:R-:W-:Y:S05]  /*26b0*/  BSYNC.RECONVERGENT B0 ;  /* 0x0000000000007941 */ /* 0x00afea0003800200 */
.L_x_34:
[----:B------:R-:W-:Y:S01]  /*26c0*/  UIADD3 UR48, UPT, UPT, UR53, 0x1, URZ ;  /* 0x0000000135307890 */ /* 0x000fe2000fffe0ff */
[----:B----4-:R-:W-:Y:S01]  /*26d0*/  IMAD.MOV.U32 R4, RZ, RZ, 0x3 ;  /* 0x00000003ff047424 */ /* 0x010fe200078e00ff */
        /* <DEDUP_REMOVED lines=13> */
[----:B------:R1:W3:Y:S01]  /*27b0*/  SYNCS.PHASECHK.TRANS64.TRYWAIT P1, [UR9+0xd8], R6 ;  /* 0x0000d806ff0075a7 */ /* 0x0002e20008021109 */
[----:B------:R-:W-:Y:S01]  /*27c0*/  USEL UR17, UR5, UR17, !UP0 ;  /* 0x0000001105117287 */ /* 0x000fe2000c000000 */
[----:B------:R-:W-:Y:S01]  /*27d0*/  @P0 IMAD.U32 R5, R3, 0x20, R2 ;  /* 0x0000002003050824 */ /* 0x000fe200078e0002 */
        /* <DEDUP_REMOVED lines=17> */
[----:B------:R-:W-:Y:S02]  /*28f0*/  ULOP3.LUT UR42, UR44, UR39, URZ, 0xfc, !UPT ;  /* 0x000000272c2a7292 */ /* 0x000fe4000f8efcff */
[----:B------:R-:W-:Y:S02]  /*2900*/  UIADD3.X UR37, UPT, UPT, URZ, UR55, URZ, UP1, !UPT ;  /* 0x00000037ff257290 */ /* 0x000fe40008ffe4ff */
[----:B------:R-:W-:Y:S01]  /*2910*/  UIADD3 UR40, UPT, UPT, UR45, 0x2600, UR39 ;  /* 0x000026002d287890 */ /* 0x000fe2000fffe027 */
[----:B------:R-:W-:Y:S01]  /*2920*/  @P0 PRMT R4, R5, 0x5410, R4 ;  /* 0x0000541005040816 */ /* 0x000fe20000000004 */
[----:B------:R-:W-:Y:S02]  /*2930*/  UIADD3 UR33, UPT, UPT, -UR14, URZ, URZ ;  /* 0x000000ff0e217290 */ /* 0x000fe4000fffe1ff */
[----:B------:R-:W-:Y:S01]  /*2940*/  UIMAD UR17, UR31, UR34, UR17 ;  /* 0x000000221f1172a4 */ /* 0x000fe2000f8e0211 */
[----:B------:R-:W-:Y:S01]  /*2950*/  @P0 R2UR UR39, R4 ;  /* 0x00000000042702ca */ /* 0x000fe200000e0000 */
[----:B------:R-:W-:Y:S02]  /*2960*/  UIADD3 UR56, UP0, UPT, UR54, 0x180, URZ ;  /* 0x0000018036387890 */ /* 0x000fe4000ff1e0ff */
[----:B------:R-:W-:Y:S02]  /*2970*/  UIADD3 UR8, UPT, UPT, UR45, 0x1d600, UR42 ;  /* 0x0001d6002d087890 */ /* 0x000fe4000fffe02a */
[----:B------:R-:W-:Y:S02]  /*2980*/  UIMAD UR19, UR32, UR33, UR19 ;  /* 0x00000021201372a4 */ /* 0x000fe4000f8e0213 */
[----:B------:R-:W-:Y:S02]  /*2990*/  UIMAD UR11, UR5, UR15, UR4 ;  /* 0x0000000f050b72a4 */ /* 0x000fe4000f8e0204 */
[----:B------:R-:W-:Y:S01]  /*29a0*/  UIMAD UR12, UR17, UR20, UR6 ;  /* 0x00000014110c72a4 */ /* 0x000fe2000f8e0206 */
[----:B------:R-:W-:Y:S01]  /*29b0*/  UMOV UR58, 0x0 ;  /* 0x00000000003a7882 */ /* 0x000fe20000000000 */
[----:B------:R-:W-:Y:S01]  /*29c0*/  UMOV UR59, 0x10000000 ;  /* 0x10000000003b7882 */ /* 0x000fe20000000000 */
[----:B------:R-:W-:Y:S01]  /*29d0*/  UMOV UR42, UR38 ;  /* 0x00000026002a7c82 */ /* 0x000fe20008000000 */
[----:B------:R-:W-:Y:S01]  /*29e0*/  UIMAD UR13, UR19, UR21, UR7 ;  /* 0x00000015130d72a4 */ /* 0x000fe2000f8e0207 */
[----:B------:R1:W-:Y:S01]  /*29f0*/  UTMALDG.2D [UR40], [UR36], desc[UR58] ;  /* 0x00003a28240075b4 */ /* 0x0003e20008009000 */
[----:B------:R-:W-:Y:S01]  /*2a00*/  UIADD3.X UR57, UPT, UPT, URZ, UR55, URZ, UP0, !UPT ;  /* 0x00000037ff397290 */ /* 0x000fe200087fe4ff */
[----:B------:R-:W-:Y:S01]  /*2a10*/  UMOV UR9, UR41 ;  /* 0x0000002900097c82 */ /* 0x000fe20008000000 */
[----:B------:R-:W-:Y:S01]  /*2a20*/  UMOV UR10, UR18 ;  /* 0x00000012000a7c82 */ /* 0x000fe20008000000 */
[----:B------:R-:W-:Y:S01]  /*2a30*/  UIADD3 UR25, UPT, UPT, UR25, 0x1, URZ ;  /* 0x0000000119197890 */ /* 0x000fe2000fffe0ff */
[----:B------:R-:W-:Y:S03]  /*2a40*/  UMOV UR53, UR48 ;  /* 0x0000003000357c82 */ /* 0x000fe60008000000 */
[----:B------:R-:W-:Y:S02]  /*2a50*/  UISETP.NE.AND UP0, UPT, UR25, UR16, UPT ;  /* 0x000000101900728c */ /* 0x000fe4000bf05270 */
[----:B------:R1:W-:Y:S07]  /*2a60*/  UTMALDG.5D.IM2COL.MULTICAST [UR8], [UR56], UR39 ;  /* 0x00000008380073b4 */ /* 0x0003ee0008060827 */
[----:B-1----:R-:W-:Y:S05]  /*2a70*/  BRA.U UP0, `(.L_x_36) ;  /* 0xfffffff900d47547 */ /* 0x002fea000b83ffff */
.L_x_30:
[----:B------:R-:W-:Y:S01]  /*2a80*/  SHF.L.U32 R3, R10, 0x1f, RZ ;  /* 0x0000001f0a037819 */ /* 0x000fe200000006ff */
[----:B------:R-:W-:-:S03]  /*2a90*/  NOP ;  /* 0x0000000000007918 */ /* 0x000fc60000000000 */
[----:B------:R-:W2:Y:S02]  /*2aa0*/  SYNCS.PHASECHK.TRANS64.TRYWAIT P0, [UR45+0x1d0], R3 ;  /* 0x0001d003ff0075a7 */ /* 0x000ea4000800112d */
[----:B--2---:R-:W-:Y:S05]  /*2ab0*/  @!P0 BRA `(.L_x_37) ;  /* 0x0000005800108947 */ /* 0x004fea0003800000 */
.L_x_123:
[----:B------:R-:W2:Y:S01]  /*2ac0*/  LDS.128 R4, [UR45+0x210] ;  /* 0x0002102dff047984 */ /* 0x000ea20008000c00 */
[----:B------:R-:W-:Y:S01]  /*2ad0*/  UIADD3 UR4, UPT, UPT, UR45, 0x1d8, URZ ;  /* 0x000001d82d047890 */ /* 0x000fe2000fffe0ff */
[----:B---34-:R-:W-:Y:S01]  /*2ae0*/  ISETP.GE.AND P1, PT, R40, 0x1, PT ;  /* 0x000000012800780c */ /* 0x018fe20003f26270 */
[----:B------:R-:W-:Y:S01]  /*2af0*/  @!PT LDS RZ, [RZ] ;  /* 0x00000000fffff984 */ /* 0x000fe20000000800 */
[----:B------:R-:W-:Y:S01]  /*2b00*/  @!PT LDS RZ, [RZ] ;  /* 0x00000000fffff984 */ /* 0x000fe20000000800 */
[----:B------:R-:W-:Y:S01]  /*2b10*/  @!PT LDS RZ, [RZ] ;  /* 0x00000000fffff984 */ /* 0x000fe20000000800 */
[----:B------:R-:W-:Y:S01]  /*2b20*/  @!PT LDS RZ, [RZ] ;  /* 0x00000000fffff984 */ /* 0x000fe20000000800 */
[----:B------:R3:W-:Y:S06]  /*2b30*/  MEMBAR.ALL.CTA ;  /* 0x0000000000007992 */ /* 0x0007ec0000008000 */
[----:B---3--:R-:W3:Y:S01]  /*2b40*/  FENCE.VIEW.ASYNC.S ;  /* 0x00000000000073c6 */ /* 0x008ee20000000000 */
[----:B------:R-:W-:-:S09]  /*2b50*/  UPRMT UR4, URZ, 0x654, UR4 ;  /* 0x00000654ff047896 */ /* 0x000fd20008000004 */
[----:B---3--:R-:W-:Y:S01]  /*2b60*/  SYNCS.ARRIVE.TRANS64.RED.A1T0 RZ, [UR4], RZ ;  /* 0x000000ffffff79a7 */ /* 0x008fe20008100404 */
[----:B--2---:R-:W-:-:S13]  /*2b70*/  LOP3.LUT P0, RZ, R6, 0x1, RZ, 0xc0, !PT ;  /* 0x0000000106ff7812 */ /* 0x004fda000780c0ff */
[----:B------:R-:W-:Y:S02]  /*2b80*/  @P0 MOV R11, R4 ;  /* 0x00000004000b0202 */ /* 0x000fe40000000f00 */
[----:B------:R-:W-:Y:S01]  /*2b90*/  @P0 LOP3.LUT R8, R5, 0xffff, RZ, 0xc0, !PT ;  /* 0x0000ffff05080812 */ /* 0x000fe200078ec0ff */
[----:B------:R-:W-:Y:S06]  /*2ba0*/  @!P1 BRA `(.L_x_38) ;  /* 0x0000000000b89947 */ /* 0x000fec0003800000 */
[----:B------:R-:W2:Y:S01]  /*2bb0*/  LDC.64 R4, c[0x0][0xc18] ;  /* 0x00030600ff047b82 */ /* 0x000ea20000000a00 */
[----:B------:R-:W-:-:S07]  /*2bc0*/  ISETP.NE.AND P3, PT, R40, 0x1, PT ;  /* 0x000000012800780c */ /* 0x000fce0003f65270 */
[----:B------:R-:W3:Y:S08]  /*2bd0*/  LDC.64 R6, c[0x0][0xc10] ;  /* 0x00030400ff067b82 */ /* 0x000ef00000000a00 */
[----:B------:R-:W4:Y:S08]  /*2be0*/  LDC R13, c[0x0][0xc20] ;  /* 0x00030800ff0d7b82 */ /* 0x000f300000000800 */
[----:B------:R-:W4:Y:S01]  /*2bf0*/  LDC R16, c[0x0][0xc0c] ;  /* 0x00030300ff107b82 */ /* 0x000f220000000800 */
[----:B--2---:R-:W-:Y:S01]  /*2c00*/  IMAD.HI.U32 R20, R0, R5, RZ ;  /* 0x0000000500147227 */ /* 0x004fe200078e00ff */
[----:B------:R-:W-:-:S06]  /*2c10*/  ISETP.NE.AND P1, PT, R4, 0x1, PT ;  /* 0x000000010400780c */ /* 0x000fcc0003f25270 */
[----:B-1----:R-:W1:Y:S01]  /*2c20*/  LDC.64 R2, c[0x0][0xc28] ;  /* 0x00030a00ff027b82 */ /* 0x002e620000000a00 */
[----:B---3--:R-:W-:-:S04]  /*2c30*/  IMAD.HI.U32 R18, R9, R6, RZ ;  /* 0x0000000609127227 */ /* 0x008fc800078e00ff */
[----:B------:R-:W-:Y:S01]  /*2c40*/  IMAD.HI.U32 R22, R11, R6, RZ ;  /* 0x000000060b167227 */ /* 0x000fe200078e00ff */
[----:B------:R-:W-:Y:S02]  /*2c50*/  SHF.R.U32.HI R18, RZ, R7, R18 ;  /* 0x00000007ff127219 */ /* 0x000fe40000011612 */
[----:B----4-:R-:W-:Y:S01]  /*2c60*/  SHF.R.U32.HI R15, RZ, R13, R20 ;  /* 0x0000000dff0f7219 */ /* 0x010fe20000011614 */
[----:B------:R-:W-:Y:S01]  /*2c70*/  IMAD.HI.U32 R20, R8, R5, RZ ;  /* 0x0000000508147227 */ /* 0x000fe200078e00ff */
[----:B------:R-:W-:Y:S02]  /*2c80*/  SHF.R.U32.HI R22, RZ, R7, R22 ;  /* 0x00000007ff167219 */ /* 0x000fe40000011616 */
[----:B------:R-:W-:Y:S02]  /*2c90*/  SEL R15, R0, R15, !P1 ;  /* 0x0000000f000f7207 */ /* 0x000fe40004800000 */
[----:B------:R-:W-:Y:S02]  /*2ca0*/  SHF.R.U32.HI R13, RZ, R13, R20 ;  /* 0x0000000dff0d7219 */ /* 0x000fe40000011614 */
[----:B------:R-:W-:-:S02]  /*2cb0*/  ISETP.NE.AND P2, PT, R16, 0x1, PT ;  /* 0x000000011000780c */ /* 0x000fc40003f45270 */
[----:B------:R-:W-:Y:S02]  /*2cc0*/  SEL R13, R8, R13, !P1 ;  /* 0x0000000d080d7207 */ /* 0x000fe40004800000 */
[----:B------:R-:W-:Y:S02]  /*2cd0*/  SEL R17, R9, R18, !P2 ;  /* 0x0000001209117207 */ /* 0x000fe40005000000 */
[----:B------:R-:W-:Y:S01]  /*2ce0*/  SEL R5, R11, R22, !P2 ;  /* 0x000000160b057207 */ /* 0x000fe20005000000 */
[----:B-1----:R-:W-:Y:S01]  /*2cf0*/  IMAD.HI.U32 R18, R15, R2, RZ ;  /* 0x000000020f127227 */ /* 0x002fe200078e00ff */
[----:B------:R-:W-:-:S03]  /*2d00*/  IADD3 R7, PT, PT, -R13, RZ, RZ ;  /* 0x000000ff0d077210 */ /* 0x000fc60007ffe1ff */
[----:B------:R-:W-:Y:S01]  /*2d10*/  IMAD.HI.U32 R6, R17, R2, RZ ;  /* 0x0000000211067227 */ /* 0x000fe200078e00ff */
[----:B------:R-:W-:-:S03]  /*2d20*/  @P3 SHF.R.U32.HI R15, RZ, R3, R18 ;  /* 0x00000003ff0f3219 */ /* 0x000fc60000011612 */
[----:B------:R-:W-:Y:S01]  /*2d30*/  IMAD R7, R4, R7, R8 ;  /* 0x0000000704077224 */ /* 0x000fe200078e0208 */
[----:B------:R-:W-:Y:S01]  /*2d40*/  @P3 SHF.R.U32.HI R17, RZ, R3, R6 ;  /* 0x00000003ff113219 */ /* 0x000fe20000011606 */
[----:B------:R-:W-:-:S04]  /*2d50*/  IMAD R15, R40, R15, RZ ;  /* 0x0000000f280f7224 */ /* 0x000fc800078e02ff */
[----:B------:R-:W-:Y:S01]  /*2d60*/  IMAD R6, R40, R17, RZ ;  /* 0x0000001128067224 */ /* 0x000fe200078e02ff */
[----:B------:R-:W-:-:S04]  /*2d70*/  ISETP.GE.AND P1, PT, R13, R15, PT ;  /* 0x0000000f0d00720c */ /* 0x000fc80003f26270 */
[----:B------:R-:W-:Y:S01]  /*2d80*/  ISETP.GE.OR P1, PT, R5, R6, P1 ;  /* 0x000000060500720c */ /* 0x000fe20000f26670 */
[----:B------:R-:W-:-:S05]  /*2d90*/  IMAD.HI.U32 R6, R13, R2, RZ ;  /* 0x000000020d067227 */ /* 0x000fca00078e00ff */
[----:B------:R-:W-:-:S04]  /*2da0*/  SHF.R.U32.HI R6, RZ, R3, R6 ;  /* 0x00000003ff067219 */ /* 0x000fc80000011606 */
[----:B------:R-:W-:-:S03]  /*2db0*/  SEL R6, R13, R6, !P3 ;  /* 0x000000060d067207 */ /* 0x000fc60005800000 */
[----:B------:R-:W-:-:S04]  /*2dc0*/  @!P1 IMAD.HI.U32 R18, R5, R2, RZ ;  /* 0x0000000205129227 */ /* 0x000fc800078e00ff */
[----:B------:R-:W-:Y:S01]  /*2dd0*/  IMAD.MOV R2, RZ, RZ, -R6 ;  /* 0x000000ffff027224 */ /* 0x000fe200078e0a06 */
[----:B------:R-:W-:-:S03]  /*2de0*/  @!P1 SHF.R.U32.HI R18, RZ, R3, R18 ;  /* 0x00000003ff129219 */ /* 0x000fc60000011612 */
[----:B------:R-:W-:Y:S01]  /*2df0*/  IMAD R2, R40, R2, R13 ;  /* 0x0000000228027224 */ /* 0x000fe200078e020d */
        /* <DEDUP_REMOVED lines=9> */
.L_x_38:
[----:B------:R-:W2:Y:S02]  /*2e90*/  LDCU UR4, c[0x0][0xc30] ;  /* 0x00018600ff0477ac */ /* 0x000ea40008000800 */
[----:B--2---:R-:W-:-:S09]  /*2ea0*/  UISETP.NE.AND UP0, UPT, UR4, 0x1, UPT ;  /* 0x000000010400788c */ /* 0x004fd2000bf05270 */
[----:B------:R-:W-:Y:S05]  /*2eb0*/  BRA.U UP0, `(.L_x_39) ;  /* 0x0000000100407547 */ /* 0x000fea000b800000 */
[----:B------:R-:W2:Y:S08]  /*2ec0*/  LDC.64 R4, c[0x0][0xc10] ;  /* 0x00030400ff047b82 */ /* 0x000eb00000000a00 */
[----:B-1----:R-:W1:Y:S08]  /*2ed0*/  LDC.64 R2, c[0x0][0xc18] ;  /* 0x00030600ff027b82 */ /* 0x002e700000000a00 */
[----:B------:R-:W3:Y:S08]  /*2ee0*/  LDC R6, c[0x0][0xc20] ;  /* 0x00030800ff067b82 */ /* 0x000ef00000000800 */
[----:B------:R-:W4:Y:S01]  /*2ef0*/  LDC R16, c[0x0][0xc0c] ;  /* 0x00030300ff107b82 */ /* 0x000f220000000800 */
[----:B--2---:R-:W-:-:S05]  /*2f00*/  IMAD.HI.U32 R4, R11, R4, RZ ;  /* 0x000000040b047227 */ /* 0x004fca00078e00ff */
[----:B------:R-:W-:Y:S01]  /*2f10*/  SHF.R.U32.HI R4, RZ, R5, R4 ;  /* 0x00000005ff047219 */ /* 0x000fe20000011604 */
[----:B-1----:R-:W-:Y:S01]  /*2f20*/  IMAD.HI.U32 R3, R8, R3, RZ ;  /* 0x0000000308037227 */ /* 0x002fe200078e00ff */
[----:B------:R-:W-:-:S04]  /*2f30*/  ISETP.NE.AND P1, PT, R2, 0x1, PT ;  /* 0x000000010200780c */ /* 0x000fc80003f25270 */
[----:B---3--:R-:W-:-:S04]  /*2f40*/  SHF.R.U32.HI R3, RZ, R6, R3 ;  /* 0x00000006ff037219 */ /* 0x008fc80000011603 */
[----:B------:R-:W-:Y:S02]  /*2f50*/  SEL R3, R8, R3, !P1 ;  /* 0x0000000308037207 */ /* 0x000fe40004800000 */
[----:B----4-:R-:W-:-:S04]  /*2f60*/  ISETP.NE.AND P2, PT, R16, 0x1, PT ;  /* 0x000000011000780c */ /* 0x010fc80003f45270 */
[----:B------:R-:W-:-:S05]  /*2f70*/  SEL R4, R11, R4, !P2 ;  /* 0x000000040b047207 */ /* 0x000fca0005000000 */
[----:B------:R-:W-:Y:S02]  /*2f80*/  IMAD.IADD R5, R3, 0x1, -R4 ;  /* 0x0000000103057824 */ /* 0x000fe400078e0a04 */
[----:B------:R-:W-:Y:S02]  /*2f90*/  IMAD.IADD R3, R4, 0x1, -R3 ;  /* 0x0000000104037824 */ /* 0x000fe400078e0a03 */
[----:B------:R-:W-:Y:S02]  /*2fa0*/  IMAD R11, R5, R16, R11 ;  /* 0x00000010050b7224 */ /* 0x000fe400078e020b */
[----:B------:R-:W-:-:S07]  /*2fb0*/  IMAD R8, R3, R2, R8 ;  /* 0x0000000203087224 */ /* 0x000fce00078e0208 */
.L_x_39:
[----:B------:R-:W-:Y:S01]  /*2fc0*/  PLOP3.LUT P4, PT, PT, PT, PT, 0x80, 0x8 ;  /* 0x000000000008781c */ /* 0x000fe20003f8f070 */
[----:B------:R-:W-:Y:S01]  /*2fd0*/  IMAD.IADD R97, R11, 0x1, R90 ;  /* 0x000000010b617824 */ /* 0x000fe200078e025a */
[----:B------:R-:W-:Y:S01]  /*2fe0*/  LOP3.LUT R10, R10, 0x1, RZ, 0x3c, !PT ;  /* 0x000000010a0a7812 */ /* 0x000fe200078e3cff */
[----:B------:R-:W-:Y:S01]  /*2ff0*/  IMAD.IADD R91, R8, 0x1, R79 ;  /* 0x00000001085b7824 */ /* 0x000fe200078e024f */
[----:B------:R-:W-:Y:S09]  /*3000*/  @P0 BRA `(.L_x_40) ;  /* 0xffffffe800180947 */ /* 0x000ff2000383ffff */
[----:B------:R-:W-:Y:S01]  /*3010*/  UIADD3 UR45, UPT, UPT, UR45, 0xd8, URZ ;  /* 0x000000d82d2d7890 */ /* 0x000fe2000fffe0ff */
[----:B-1----:R-:W-:-:S03]  /*3020*/  SHF.L.U32 R3, R12, 0x1f, RZ ;  /* 0x0000001f0c037819 */ /* 0x002fc600000006ff */
[----:B------:R-:W-:-:S09]  /*3030*/  ULEA UR4, UR48, UR45, 0x3 ;  /* 0x0000002d30047291 */ /* 0x000fd2000f8e18ff */
[----:B------:R-:W1:Y:S02]  /*3040*/  SYNCS.PHASECHK.TRANS64.TRYWAIT P0, [UR4], R3 ;  /* 0x00000003ff0075a7 */ /* 0x000e640008001104 */
[----:B-1----:R-:W-:Y:S05]  /*3050*/  @!P0 BRA `(.L_x_41) ;  /* 0x0000005000c08947 */ /* 0x002fea0003800000 */
.L_x_125:
[----:B------:R-:W-:-:S04]  /*3060*/  UIADD3 UR5, UPT, UPT, UR48, 0x1, URZ ;  /* 0x0000000130057890 */ /* 0x000fc8000fffe0ff */
[----:B------:R-:W-:-:S04]  /*3070*/  UISETP.NE.AND UP0, UPT, UR5, 0x1b, UPT ;  /* 0x0000001b0500788c */ /* 0x000fc8000bf05270 */
[----:B------:R-:W-:Y:S02]  /*3080*/  USEL UR6, URZ, 0x1, UP0 ;  /* 0x00000001ff067887 */ /* 0x000fe40008000000 */
[----:B------:R-:W-:-:S04]  /*3090*/  USEL UR5, UR5, URZ, UP0 ;  /* 0x000000ff05057287 */ /* 0x000fc80008000000 */
[----:B------:R-:W-:Y:S01]  /*30a0*/  ULEA UR4, UR5, UR45, 0x3 ;  /* 0x0000002d05047291 */ /* 0x000fe2000f8e18ff */
[----:B------:R-:W-:-:S04]  /*30b0*/  LOP3.LUT R2, R12, UR6, RZ, 0x3c, !PT ;  /* 0x000000060c027c12 */ /* 0x000fc8000f8e3cff */
[----:B-1----:R-:W-:-:S04]  /*30c0*/  SHF.L.U32 R3, R2, 0x1f, RZ ;  /* 0x0000001f02037819 */ /* 0x002fc800000006ff */
[----:B------:R-:W1:Y:S02]  /*30d0*/  SYNCS.PHASECHK.TRANS64.TRYWAIT P0, [UR4], R3 ;  /* 0x00000003ff0075a7 */ /* 0x000e640008001104 */
[----:B-1----:R-:W-:Y:S05]  /*30e0*/  @!P0 BRA `(.L_x_42) ;  /* 0x0000005000b48947 */ /* 0x002fea0003800000 */
.L_x_127:
        /* <DEDUP_REMOVED lines=9> */
.L_x_129:
        /* <DEDUP_REMOVED lines=9> */
.L_x_131:
        /* <DEDUP_REMOVED lines=9> */
.L_x_133:
        /* <DEDUP_REMOVED lines=9> */
.L_x_135:
        /* <DEDUP_REMOVED lines=9> */
.L_x_137:
        /* <DEDUP_REMOVED lines=9> */
.L_x_139:
        /* <DEDUP_REMOVED lines=9> */
.L_x_141:
        /* <DEDUP_REMOVED lines=9> */
.L_x_143:
        /* <DEDUP_REMOVED lines=9> */
.L_x_145:
        /* <DEDUP_REMOVED lines=9> */
.L_x_147:
        /* <DEDUP_REMOVED lines=9> */
.L_x_149:
        /* <DEDUP_REMOVED lines=9> */
.L_x_151:
        /* <DEDUP_REMOVED lines=9> */
.L_x_153:
        /* <DEDUP_REMOVED lines=9> */
.L_x_155:
        /* <DEDUP_REMOVED lines=9> */
.L_x_157:
        /* <DEDUP_REMOVED lines=9> */
.L_x_159:
        /* <DEDUP_REMOVED lines=9> */
.L_x_161:
        /* <DEDUP_REMOVED lines=9> */
.L_x_163:
        /* <DEDUP_REMOVED lines=9> */
.L_x_165:
        /* <DEDUP_REMOVED lines=9> */
.L_x_167:
        /* <DEDUP_REMOVED lines=9> */
.L_x_169:
        /* <DEDUP_REMOVED lines=9> */
.L_x_171:
        /* <DEDUP_REMOVED lines=9> */
.L_x_173:
        /* <DEDUP_REMOVED lines=9> */
.L_x_175:
[----:B------:R-:W-:-:S04]  /*3e70*/  UIADD3 UR5, UPT, UPT, UR5, 0x1, URZ ;  /* 0x0000000105057890 */ /* 0x000fc8000fffe0ff */
[----:B------:R-:W-:-:S04]  /*3e80*/  UISETP.NE.AND UP0, UPT, UR5, 0x1b, UPT ;  /* 0x0000001b0500788c */ /* 0x000fc8000bf05270 */
[----:B------:R-:W-:Y:S02]  /*3e90*/  USEL UR4, URZ, 0x1, UP0 ;  /* 0x00000001ff047887 */ /* 0x000fe40008000000 */
[----:B------:R-:W-:-:S04]  /*3ea0*/  USEL UR5, UR5, URZ, UP0 ;  /* 0x000000ff05057287 */ /* 0x000fc80008000000 */
[----:B------:R-:W-:Y:S01]  /*3eb0*/  ULEA UR5, UR5, UR45, 0x3 ;  /* 0x0000002d05057291 */ /* 0x000fe2000f8e18ff */
[----:B-1----:R-:W-:-:S04]  /*3ec0*/  LOP3.LUT R3, R2, UR4, RZ, 0x3c, !PT ;  /* 0x0000000402037c12 */ /* 0x002fc8000f8e3cff */
[----:B------:R-:W-:Y:S01]  /*3ed0*/  SHF.L.U32 R3, R3, 0x1f, RZ ;  /* 0x0000001f03037819 */ /* 0x000fe200000006ff */
[----:B------:R-:W-:-:S07]  /*3ee0*/  IMAD.U32 R0, RZ, RZ, UR5 ;  /* 0x00000005ff007e24 */ /* 0x000fce000f8e00ff */
.L_x_67:
[----:B-1----:R1:W2:Y:S02]  /*3ef0*/  SYNCS.PHASECHK.TRANS64.TRYWAIT P0, [R0+URZ], R3 ;  /* 0x00000003000075a7 */ /* 0x0022a400080011ff */
[----:B--2---:R-:W-:Y:S05]  /*3f00*/  @!P0 NANOSLEEP.SYNCS 0x989680 ;  /* 0x009896800000895d */ /* 0x004fea0003900000 */
[----:B------:R-:W2:Y:S02]  /*3f10*/  @!P0 SYNCS.PHASECHK.TRANS64 P0, [R0+URZ], R3 ;  /* 0x00000003000085a7 */ /* 0x000ea400080010ff */
[----:B--2---:R-:W-:Y:S05]  /*3f20*/  @P0 EXIT ;  /* 0x000000000000094d */ /* 0x004fea0003800000 */
[----:B------:R-:W-:Y:S05]  /*3f30*/  BRA `(.L_x_67) ;  /* 0xfffffffc00ec7947 */ /* 0x000fea000383ffff */
.L_x_22:
[----:B------:R-:W-:-:S04]  /*3f40*/  UISETP.NE.AND UP1, UPT, UR40, URZ, UPT ;  /* 0x000000ff2800728c */ /* 0x000fc8000bf25270 */
[----:B------:R-:W-:-:S09]  /*3f50*/  UISETP.NE.OR UP1, UPT, UR4, 0x1, UP1 ;  /* 0x000000010400788c */ /* 0x000fd20008f25670 */
[----:B------:R-:W-:Y:S05]  /*3f60*/  BRA.U UP1, `(.L_x_68) ;  /* 0x0000000101b07547 */ /* 0x000fea000b800000 */
[----:B------:R-:W-:Y:S01]  /*3f70*/  UMOV UR4, 0x400 ;  /* 0x0000040000047882 */ /* 0x000fe20000000000 */
[----:B------:R-:W-:Y:S01]  /*3f80*/  HFMA2 R2, -RZ, RZ, 0, 5.9604644775390625e-08 ;  /* 0x00000001ff027431 */ /* 0x000fe200000001ff */
[----:B------:R-:W-:Y:S01]  /*3f90*/  ULEA UR40, UR40, UR4, 0x18 ;  /* 0x0000000428287291 */ /* 0x000fe2000f8ec0ff */
[----:B------:R-:W-:Y:S01]  /*3fa0*/  ISETP.GE.U32.AND P0, PT, R8, 0x2, PT ;  /* 0x000000020800780c */ /* 0x000fe20003f06070 */
[----:B------:R-:W-:Y:S02]  /*3fb0*/  IMAD.MOV.U32 R3, RZ, RZ, RZ ;  /* 0x000000ffff037224 */ /* 0x000fe400078e00ff */
[----:B------:R-:W-:Y:S02]  /*3fc0*/  UIADD3 UR6, UPT, UPT, UR40, 0x1d8, URZ ;  /* 0x000001d828067890 */ /* 0x000fe4000fffe0ff */
[----:B------:R-:W-:Y:S02]  /*3fd0*/  UIADD3 UR7, UPT, UPT, UR40, 0x1d0, URZ ;  /* 0x000001d028077890 */ /* 0x000fe4000fffe0ff */
[----:B------:R-:W-:-:S12]  /*3fe0*/  UPRMT UR6, URZ, 0x654, UR6 ;  /* 0x00000654ff067896 */ /* 0x000fd80008000006 */
.L_x_71:
[----:B------:R-:W-:Y:S01]  /*3ff0*/  SHF.L.U32 R7, R2, 0x1f, RZ ;  /* 0x0000001f02077819 */ /* 0x000fe200000006ff */
[----:B------:R-:W-:Y:S02]  /*4000*/  IMAD.U32 R9, RZ, RZ, UR7 ;  /* 0x00000007ff097e24 */ /* 0x000fe4000f8e00ff */
[----:B------:R-:W-:Y:S01]  /*4010*/  @!P0 IMAD.MOV.U32 R5, RZ, RZ, 0x10 ;  /* 0x00000010ff058424 */ /* 0x000fe200078e00ff */
[----:B------:R-:W2:Y:S02]  /*4020*/  SYNCS.PHASECHK.TRANS64.TRYWAIT P1, [UR40+0x1d8], R7 ;  /* 0x0001d807ff0075a7 */ /* 0x000ea40008021128 */
[----:B------:R-:W-:-:S04]  /*4030*/  PRMT R9, R8, 0x654, R9 ;  /* 0x0000065408097816 */ /* 0x000fc80000000009 */
[----:B------:R-:W-:Y:S01]  /*4040*/  SEL R0, R9, R0, !P0 ;  /* 0x0000000009007207 */ /* 0x000fe20004000000 */
[----:B--2---:R-:W-:Y:S06]  /*4050*/  @!P1 BRA `(.L_x_69) ;  /* 0x0000004c00309947 */ /* 0x004fec0003800000 */
.L_x_177:
[----:B------:R-:W-:Y:S01]  /*4060*/  UIADD3 UR4, UPT, UPT, UR40, 0x210, URZ ;  /* 0x0000021028047890 */ /* 0x000fe2000fffe0ff */
[----:B------:R3:W-:Y:S01]  /*4070*/  @!P0 SYNCS.ARRIVE.TRANS64.RED RZ, [R0+URZ], R5 ;  /* 0x0000000500ff89a7 */ /* 0x0007e200080004ff */
[----:B------:R-:W-:Y:S01]  /*4080*/  UIADD3 UR5, UPT, UPT, UR40, 0x1d0, URZ ;  /* 0x000001d028057890 */ /* 0x000fe2000fffe0ff */
[----:B------:R-:W-:-:S08]  /*4090*/  LOP3.LUT R2, R2, 0x1, RZ, 0x3c, !PT ;  /* 0x0000000102027812 */ /* 0x000fd000078e3cff */
[----:B------:R-:W-:Y:S06]  /*40a0*/  UGETNEXTWORKID.BROADCAST [UR4], [UR5] ;  /* 0x00000000040073ca */ /* 0x000fec0008000100 */
[----:B---3--:R-:W-:-:S04]  /*40b0*/  SHF.L.U32 R5, R3, 0x1f, RZ ;  /* 0x0000001f03057819 */ /* 0x008fc800000006ff */
[----:B------:R-:W3:Y:S02]  /*40c0*/  SYNCS.PHASECHK.TRANS64.TRYWAIT P1, [UR40+0x1d0], R5 ;  /* 0x0001d005ff0075a7 */ /* 0x000ee40008021128 */
[----:B---3--:R-:W-:Y:S05]  /*40d0*/  @!P1 BRA `(.L_x_70) ;  /* 0x0000004c00289947 */ /* 0x008fea0003800000 */
.L_x_179:
[----:B--2---:R-:W2:Y:S01]  /*40e0*/  LDS.128 R4, [UR40+0x210] ;  /* 0x00021028ff047984 */ /* 0x004ea20008000c00 */
[----:B------:R-:W-:Y:S01]  /*40f0*/  LOP3.LUT R3, R3, 0x1, RZ, 0x3c, !PT ;  /* 0x0000000103037812 */ /* 0x000fe200078e3cff */
[----:B------:R-:W-:Y:S01]  /*4100*/  @!PT LDS RZ, [RZ] ;  /* 0x00000000fffff984 */ /* 0x000fe20000000800 */
[----:B------:R-:W-:Y:S01]  /*4110*/  @!PT LDS RZ, [RZ] ;  /* 0x00000000fffff984 */ /* 0x000fe20000000800 */
[----:B------:R-:W-:Y:S01]  /*4120*/  @!PT LDS RZ, [RZ] ;  /* 0x00000000fffff984 */ /* 0x000fe20000000800 */
[----:B------:R-:W-:Y:S01]  /*4130*/  @!PT LDS RZ, [RZ] ;  /* 0x00000000fffff984 */ /* 0x000fe20000000800 */
[----:B------:R3:W-:Y:S06]  /*4140*/  MEMBAR.ALL.CTA ;  /* 0x0000000000007992 */ /* 0x0007ec0000008000 */
[----:B---3--:R-:W3:Y:S02]  /*4150*/  FENCE.VIEW.ASYNC.S ;  /* 0x00000000000073c6 */ /* 0x008ee40000000000 */
[----:B---3--:R-:W-:Y:S01]  /*4160*/  SYNCS.ARRIVE.TRANS64.RED.A1T0 RZ, [UR6], RZ ;  /* 0x000000ffffff79a7 */ /* 0x008fe20008100406 */
[----:B--2---:R-:W-:-:S13]  /*4170*/  LOP3.LUT P1, RZ, R6, 0x1, RZ, 0xc0, !PT ;  /* 0x0000000106ff7812 */ /* 0x004fda000782c0ff */
[----:B------:R-:W-:Y:S05]  /*4180*/  @P1 BRA `(.L_x_71) ;  /* 0xfffffffc00981947 */ /* 0x000fea000383ffff */
[----:B------:R-:W-:-:S04]  /*4190*/  SHF.L.U32 R0, R2, 0x1f, RZ ;  /* 0x0000001f02007819 */ /* 0x000fc800000006ff */
[----:B------:R-:W2:Y:S02]  /*41a0*/  SYNCS.PHASECHK.TRANS64 P0, [UR40+0x1d8], R0 ;  /* 0x0001d800ff0075a7 */ /* 0x000ea40008001028 */
[----:B-12---:R-:W-:Y:S05]  /*41b0*/  @P0 EXIT ;  /* 0x000000000000094d */ /* 0x006fea0003800000 */
[----:B------:R-:W-:-:S07]  /*41c0*/  MOV R0, UR40 ;  /* 0x0000002800007c02 */ /* 0x000fce0008000f00 */
.L_x_72:
[----:B-1----:R-:W-:-:S04]  /*41d0*/  SHF.L.U32 R3, R2, 0x1f, RZ ;  /* 0x0000001f02037819 */ /* 0x002fc800000006ff */
[----:B------:R1:W2:Y:S03]  /*41e0*/  SYNCS.PHASECHK.TRANS64.TRYWAIT P0, [R0+URZ+0x1d8], R3 ;  /* 0x0001d803000075a7 */ /* 0x0002a600080011ff */
[----:B--2---:R-:W-:Y:S05]  /*41f0*/  @!P0 NANOSLEEP.SYNCS 0x989680 ;  /* 0x009896800000895d */ /* 0x004fea0003900000 */
[----:B------:R-:W2:Y:S02]  /*4200*/  @!P0 SYNCS.PHASECHK.TRANS64 P0, [R0+URZ+0x1d8], R3 ;  /* 0x0001d803000085a7 */ /* 0x000ea400080010ff */
[----:B--2---:R-:W-:Y:S05]  /*4210*/  @P0 EXIT ;  /* 0x000000000000094d */ /* 0x004fea0003800000 */
[----:B------:R-:W-:Y:S05]  /*4220*/  BRA `(.L_x_72) ;  /* 0xfffffffc00e87947 */ /* 0x000fea000383ffff */
.L_x_68:
[----:B------:R-:W-:Y:S05]  /*4230*/  BRA.U UP4, `(.L_x_73) ;  /* 0x0000000d04447547 */ /* 0x000fea000b800000 */
[----:B------:R-:W-:Y:S01]  /*4240*/  UMOV UR4, 0x40 ;  /* 0x0000004000047882 */ /* 0x000fe20000000000 */
[----:B------:R-:W-:Y:S01]  /*4250*/  NOP ;  /* 0x0000000000007918 */ /* 0x000fe20000000000 */
[----:B------:R-:W-:Y:S01]  /*4260*/  ULEA UR4, UR40, UR4, 0x18 ;  /* 0x0000000428047291 */ /* 0x000fe2000f8ec0ff */
[----:B------:R-:W-:Y:S02]  /*4270*/  UMOV UR5, 0x400 ;  /* 0x0000040000057882 */ /* 0x000fe40000000000 */
[----:B------:R-:W-:-:S06]  /*4280*/  ULEA UR40, UR40, UR5, 0x18 ;  /* 0x0000000528287291 */ /* 0x000fcc000f8ec0ff */
[----:B------:R-:W2:Y:S02]  /*4290*/  LDS.U8 R2, [UR4+0x1c] ;  /* 0x00001c04ff027984 */ /* 0x000ea40008000000 */
[----:B--2---:R-:W-:-:S13]  /*42a0*/  ISETP.NE.AND P0, PT, R2, RZ, PT ;  /* 0x000000ff0200720c */ /* 0x004fda0003f05270 */
[----:B------:R-:W-:Y:S05]  /*42b0*/  @P0 BRA `(.L_x_74) ;  /* 0x0000000000580947 */ /* 0x000fea0003800000 */
[----:B------:R-:W-:-:S13]  /*42c0*/  ELECT P0, URZ, PT ;  /* 0x0000000000ff782f */ /* 0x000fda0003800000 */
[----:B------:R-:W-:Y:S05]  /*42d0*/  @!P0 BRA `(.L_x_75) ;  /* 0x0000000000608947 */ /* 0x000fea0003800000 */
[----:B------:R-:W-:Y:S01]  /*42e0*/  UMOV UR5, 0x10 ;  /* 0x0000001000057882 */ /* 0x000fe20000000000 */
[----:B------:R-:W-:Y:S01]  /*42f0*/  HFMA2 R2, -RZ, RZ, 0, 5.9604644775390625e-08 ;  /* 0x00000001ff027431 */ /* 0x000fe200000001ff */
[----:B------:R-:W-:-:S03]  /*4300*/  MOV R3, 0xffff ;  /* 0x0000ffff00037802 */ /* 0x000fc60000000f00 */
[----:B------:R-:W-:Y:S04]  /*4310*/  DEPBAR.LE SB2, 0x36 ;  /* 0x0000ad800000791a */ /* 0x000fe80000000000 */
[----:B------:R-:W2:Y:S02]  /*4320*/  UTCATOMSWS.FIND_AND_SET.ALIGN UP0, UR5, UR5 ;  /* 0x00000005000575e3 */ /* 0x000ea40008000800 */
[----:B--2---:R-:W-:Y:S01]  /*4330*/  MOV R4, UR5 ;  /* 0x0000000500047c02 */ /* 0x004fe20008000f00 */
[----:B------:R-:W-:Y:S06]  /*4340*/  BRA.U UP0, `(.L_x_76) ;  /* 0x0000000100187547 */ /* 0x000fec000b800000 */
.L_x_77:
[----:B------:R-:W-:Y:S05]  /*4350*/  NANOSLEEP 0x64 ;  /* 0x000000640000795d */ /* 0x000fea0003800000 */
[----:B------:R-:W-:-:S05]  /*4360*/  UMOV UR5, 0x10 ;  /* 0x0000001000057882 */ /* 0x000fca0000000000 */
[----:B------:R-:W-:Y:S04]  /*4370*/  DEPBAR.LE SB2, 0x36 ;  /* 0x0000ad800000791a */ /* 0x000fe80000000000 */
[----:B------:R-:W2:Y:S02]  /*4380*/  UTCATOMSWS.FIND_AND_SET.ALIGN UP0, UR5, UR5 ;  /* 0x00000005000575e3 */ /* 0x000ea40008000800 */
[----:B--2---:R-:W-:Y:S01]  /*4390*/  MOV R4, UR5 ;  /* 0x0000000500047c02 */ /* 0x004fe20008000f00 */
[----:B------:R-:W-:Y:S05]  /*43a0*/  BRA.U !UP0, `(.L_x_77) ;  /* 0xfffffffd08e87547 */ /* 0x000fea000b83ffff */
.L_x_76:
[-C--:B------:R-:W-:Y:S02]  /*43b0*/  SHF.L.U32 R3, R3, R4.reuse, RZ ;  /* 0x0000000403037219 */ /* 0x080fe400000006ff */
[----:B------:R-:W-:Y:S01]  /*43c0*/  SHF.L.U32 R2, R2, R4, RZ ;  /* 0x0000000402027219 */ /* 0x000fe200000006ff */
[----:B------:R-:W-:Y:S02]  /*43d0*/  IMAD.SHL.U32 R4, R4, 0x20, RZ ;  /* 0x0000002004047824 */ /* 0x000fe400078e00ff */
[----:B------:R2:W-:Y:S04]  /*43e0*/  ATOMS.OR RZ, [UR4+0x14], R3 ;  /* 0x00001403ffff798c */ /* 0x0005e8000b000004 */
[----:B------:R2:W-:Y:S04]  /*43f0*/  ATOMS.OR RZ, [UR4+0x18], R2 ;  /* 0x00001802ffff798c */ /* 0x0005e8000b000004 */
[----:B------:R2:W-:Y:S01]  /*4400*/  STS [UR40+0x220], R4 ;  /* 0x00022004ff007988 */ /* 0x0005e20008000828 */
[----:B------:R-:W-:Y:S05]  /*4410*/  BRA `(.L_x_75) ;  /* 0x0000000000107947 */ /* 0x000fea0003800000 */
.L_x_74:
[----:B------:R-:W-:-:S05]  /*4420*/  MOV R2, 0xffffffff ;  /* 0xffffffff00027802 */ /* 0x000fca0000000f00 */
[----:B------:R2:W-:Y:S02]  /*4430*/  STS [UR40+0x220], R2 ;  /* 0x00022002ff007988 */ /* 0x0005e40008000828 */
[----:B--2---:R-:W-:Y:S02]  /*4440*/  MOV R2, 0x4460 ;  /* 0x0000446000027802 */ /* 0x004fe40000000f00 */
[----:B-1---5:R-:W-:Y:S05]  /*4450*/  CALL.REL.NOINC `($__internal_1_$__cuda_sm10x_tcgen05_guardrail_trap_phase_invalid_during_alloc) ;  /* 0x0000004c00707944 */ /* 0x022fea0003c00000 */
.L_x_75:
[----:B------:R-:W-:Y:S05]  /*4460*/  WARPSYNC.ALL ;  /* 0x0000000000007948 */ /* 0x000fea0003800000 */
[----:B------:R-:W3:Y:S01]  /*4470*/  S2UR UR7, SR_CgaCtaId ;  /* 0x00000000000779c3 */ /* 0x000ee20000008800 */
[----:B------:R-:W-:Y:S01]  /*4480*/  UMOV UR4, 0x400 ;  /* 0x0000040000047882 */ /* 0x000fe20000000000 */
[----:B------:R-:W-:-:S06]  /*4490*/  NOP ;  /* 0x0000000000007918 */ /* 0x000fcc0000000000 */
[----:B------:R-:W-:Y:S06]  /*44a0*/  BAR.ARV 0x6, 0xa0 ;  /* 0x0182800000007b1d */ /* 0x000fec0000002000 */
[----:B------:R-:W4:Y:S01]  /*44b0*/  LDCU UR5, c[0x0][0x394] ;  /* 0x00007280ff0577ac */ /* 0x000f220008000800 */
[----:B------:R-:W-:Y:S01]  /*44c0*/  LOP3.LUT R0, R0, 0xffff, RZ, 0xc0, !PT ;  /* 0x0000ffff00007812 */ /* 0x000fe200078ec0ff */
[----:B------:R-:W-:Y:S02]  /*44d0*/  IMAD.MOV.U32 R9, RZ, RZ, 0x1 ;  /* 0x00000001ff097424 */ /* 0x000fe400078e00ff */
[----:B------:R-:W-:Y:S01]  /*44e0*/  IMAD.MOV.U32 R8, RZ, RZ, RZ ;  /* 0x000000ffff087224 */ /* 0x000fe200078e00ff */
[----:B------:R-:W-:Y:S01]  /*44f0*/  R2UR UR10, R0 ;  /* 0x00000000000a72ca */ /* 0x000fe200000e0000 */
[----:B--2---:R-:W-:Y:S01]  /*4500*/  IMAD.MOV.U32 R3, RZ, RZ, RZ ;  /* 0x000000ffff037224 */ /* 0x004fe200078e00ff */
[----:B------:R-:W-:Y:S01]  /*4510*/  UMOV UR17, URZ ;  /* 0x000000ff00117c82 */ /* 0x000fe20008000000 */
[----:B------:R-:W-:Y:S01]  /*4520*/  UMOV UR16, URZ ;  /* 0x000000ff00107c82 */ /* 0x000fe20008000000 */
[----:B------:R-:W-:Y:S01]  /*4530*/  UMOV UR22, 0x0 ;  /* 0x0000000000167882 */ /* 0x000fe20000000000 */
[----:B---3--:R-:W-:Y:S01]  /*4540*/  ULEA UR7, UR7, UR4, 0x18 ;  /* 0x0000000407077291 */ /* 0x008fe2000f8ec0ff */
[----:B------:R-:W2:Y:S03]  /*4550*/  LDCU UR4, c[0x0][0x394] ;  /* 0x00007280ff0477ac */ /* 0x000ea60008000800 */
[----:B------:R-:W-:-:S02]  /*4560*/  UIADD3 UR19, UPT, UPT, UR7, 0x2600, URZ ;  /* 0x0000260007137890 */ /* 0x000fc4000fffe0ff */
[----:B----4-:R-:W-:-:S03]  /*4570*/  UIADD3 UR5, UPT, UPT, UR5, 0x3f, URZ ;  /* 0x0000003f05057890 */ /* 0x010fc6000fffe0ff */
[----:B------:R-:W3:Y:S01]  /*4580*/  LDS R2, [UR7+0x220] ;  /* 0x00022007ff027984 */ /* 0x000ee20008000800 */
[----:B------:R-:W-:Y:S02]  /*4590*/  UIADD3 UR18, UPT, UPT, UR7, 0x1d600, URZ ;  /* 0x0001d60007127890 */ /* 0x000fe4000fffe0ff */
[----:B------:R-:W-:Y:S02]  /*45a0*/  USHF.R.S32.HI UR6, URZ, 0x1f, UR5 ;  /* 0x0000001fff067899 */ /* 0x000fe40008011405 */
[----:B------:R-:W-:Y:S02]  /*45b0*/  USHF.R.U32.HI UR19, URZ, 0x4, UR19 ;  /* 0x00000004ff137899 */ /* 0x000fe40008011613 */
[----:B------:R-:W-:Y:S02]  /*45c0*/  ULEA.HI UR6, UR6, UR5, URZ, 0x6 ;  /* 0x0000000506067291 */ /* 0x000fe4000f8f30ff */
[----:B------:R-:W-:Y:S02]  /*45d0*/  UIADD3 UR5, UPT, UPT, UR7, 0x1d8, URZ ;  /* 0x000001d807057890 */ /* 0x000fe4000fffe0ff */
[----:B------:R-:W-:-:S02]  /*45e0*/  USHF.R.S32.HI UR6, URZ, 0x6, UR6 ;  /* 0x00000006ff067899 */ /* 0x000fc40008011406 */
[----:B------:R-:W-:Y:S02]  /*45f0*/  USHF.R.U32.HI UR18, URZ, 0x4, UR18 ;  /* 0x00000004ff127899 */ /* 0x000fe40008011612 */
[----:B------:R-:W-:Y:S02]  /*4600*/  UISETP.LT.AND UP0, UPT, UR6, 0x1, UPT ;  /* 0x000000010600788c */ /* 0x000fe4000bf01270 */
[----:B------:R-:W-:Y:S02]  /*4610*/  UPRMT UR5, URZ, 0x654, UR5 ;  /* 0x00000654ff057896 */ /* 0x000fe40008000005 */
[----:B------:R-:W-:Y:S02]  /*4620*/  USEL UR11, UR6, 0x1, !UP0 ;  /* 0x00000001060b7887 */ /* 0x000fe4000c000000 */
[----:B------:R-:W-:Y:S02]  /*4630*/  ULOP3.LUT UR19, UR19, 0x3fff, URZ, 0xc0, !UPT ;  /* 0x00003fff13137892 */ /* 0x000fe4000f8ec0ff */
[----:B------:R-:W-:-:S02]  /*4640*/  ULOP3.LUT UR18, UR18, 0x3fff, URZ, 0xc0, !UPT ;  /* 0x00003fff12127892 */ /* 0x000fc4000f8ec0ff */
[----:B------:R-:W-:Y:S02]  /*4650*/  UIADD3 UR11, UPT, UPT, -UR11, URZ, URZ ;  /* 0x000000ff0b0b7290 */ /* 0x000fe4000fffe1ff */
[----:B--2---:R-:W-:Y:S01]  /*4660*/  UISETP.GE.AND UP3, UPT, UR4, 0x1, UPT ;  /* 0x000000010400788c */ /* 0x004fe2000bf66270 */
[----:B------:R-:W-:Y:S01]  /*4670*/  UMOV UR23, 0x4118010 ;  /* 0x0411801000177882 */ /* 0x000fe20000000000 */
[----:B------:R-:W-:Y:S01]  /*4680*/  UMOV UR20, 0x0 ;  /* 0x0000000000147882 */ /* 0x000fe20000000000 */
[----:B------:R-:W-:Y:S01]  /*4690*/  UMOV UR21, 0x4118010 ;  /* 0x0411801000157882 */ /* 0x000fe20000000000 */
[C---:B---3--:R-:W-:Y:S01]  /*46a0*/  VIADD R5, R2.reuse, 0x40 ;  /* 0x0000004002057836 */ /* 0x048fe20000000000 */
[----:B------:R-:W-:-:S04]  /*46b0*/  LOP3.LUT R4, R2, 0xffff, RZ, 0xc0, !PT ;  /* 0x0000ffff02047812 */ /* 0x000fc800078ec0ff */
[----:B------:R-:W-:-:S05]  /*46c0*/  LOP3.LUT R5, R5, 0xffff, RZ, 0xc0, !PT ;  /* 0x0000ffff05057812 */ /* 0x000fca00078ec0ff */
[----:B------:R2:W-:Y:S02]  /*46d0*/  STL.64 [R1], R4 ;  /* 0x0000000401007387 */ /* 0x0005e40000100a00 */
.L_x_84:
[----:B--2---:R-:W-:-:S04]  /*46e0*/  SHF.L.U32 R5, R8, 0x1f, RZ ;  /* 0x0000001f08057819 */ /* 0x004fc800000006ff */
[----:B------:R-:W2:Y:S02]  /*46f0*/  SYNCS.PHASECHK.TRANS64.TRYWAIT P0, [UR7+0x1d0], R5 ;  /* 0x0001d005ff0075a7 */ /* 0x000ea40008001107 */
[----:B--23--:R-:W-:Y:S05]  /*4700*/  @!P0 BRA `(.L_x_78) ;  /* 0x0000004400b48947 */ /* 0x00cfea0003800000 */
.L_x_181:
[----:B--2---:R-:W2:Y:S01]  /*4710*/  LDS.128 R4, [UR7+0x210] ;  /* 0x00021007ff047984 */ /* 0x004ea20008000c00 */
[----:B------:R-:W-:Y:S01]  /*4720*/  ULEA UR9, UR17, UR7, 0x3 ;  /* 0x0000000711097291 */ /* 0x000fe2000f8e18ff */
[----:B------:R-:W-:Y:S01]  /*4730*/  SHF.L.U32 R0, R9, 0x1f, RZ ;  /* 0x0000001f09007819 */ /* 0x000fe200000006ff */
[----:B------:R-:W-:Y:S01]  /*4740*/  @!PT LDS RZ, [RZ] ;  /* 0x00000000fffff984 */ /* 0x000fe20000000800 */
[----:B------:R-:W-:Y:S01]  /*4750*/  @!PT LDS RZ, [RZ] ;  /* 0x00000000fffff984 */ /* 0x000fe20000000800 */
[----:B------:R-:W-:Y:S01]  /*4760*/  @!PT LDS RZ, [RZ] ;  /* 0x00000000fffff984 */ /* 0x000fe20000000800 */
[----:B------:R-:W-:Y:S01]  /*4770*/  @!PT LDS RZ, [RZ] ;  /* 0x00000000fffff984 */ /* 0x000fe20000000800 */
[----:B------:R3:W-:Y:S06]  /*4780*/  MEMBAR.ALL.CTA ;  /* 0x0000000000007992 */ /* 0x0007ec0000008000 */
[----:B---3--:R-:W3:Y:S02]  /*4790*/  FENCE.VIEW.ASYNC.S ;  /* 0x00000000000073c6 */ /* 0x008ee40000000000 */
[----:B---3--:R-:W-:Y:S01]  /*47a0*/  SYNCS.ARRIVE.TRANS64.RED.A1T0 RZ, [UR5], RZ ;  /* 0x000000ffffff79a7 */ /* 0x008fe20008100405 */
[----:B------:R-:W3:Y:S01]  /*47b0*/  SYNCS.PHASECHK.TRANS64.TRYWAIT P0, [UR9+0x1f0], R0 ;  /* 0x0001f000ff0075a7 */ /* 0x000ee20008001109 */
[----:B--2---:R-:W-:Y:S01]  /*47c0*/  LOP3.LUT P2, RZ, R6, 0x1, RZ, 0xc0, !PT ;  /* 0x0000000106ff7812 */ /* 0x004fe2000784c0ff */
[----:B---3--:R-:W-:-:S12]  /*47d0*/  @!P0 BRA `(.L_x_79) ;  /* 0x0000004400988947 */ /* 0x008fd80003800000 */
.L_x_183:
[----:B------:R-:W-:Y:S05]  /*47e0*/  BRA.U !UP3, `(.L_x_80) ;  /* 0x000000010bc87547 */ /* 0x000fea000b800000 */
[----:B--2---:R-:W-:Y:S01]  /*47f0*/  IMAD.U32 R0, RZ, RZ, UR17 ;  /* 0x00000011ff007e24 */ /* 0x004fe2000f8e00ff */
[----:B------:R-:W-:-:S04]  /*4800*/  ULEA UR4, UR16, UR7, 0x3 ;  /* 0x0000000710047291 */ /* 0x000fc8000f8e18ff */
[----:B------:R-:W-:Y:S02]  /*4810*/  LEA R4, R0, R1, 0x2 ;  /* 0x0000000100047211 */ /* 0x000fe400078e10ff */
[----:B------:R-:W-:-:S04]  /*4820*/  SHF.L.U32 R0, R3, 0x1f, RZ ;  /* 0x0000001f03007819 */ /* 0x000fc800000006ff */
[----:B------:R-:W5:Y:S01]  /*4830*/  LDL R4, [R4] ;  /* 0x0000000004047983 */ /* 0x000f620000100800 */
[----:B------:R2:W3:Y:S01]  /*4840*/  SYNCS.PHASECHK.TRANS64.TRYWAIT P1, [UR4], R0 ;  /* 0x00000000ff0075a7 */ /* 0x0004e20008021104 */
[----:B------:R-:W-:Y:S01]  /*4850*/  UPLOP3.LUT UP4, UPT, UPT, UPT, UPT, 0x40, 0x4 ;  /* 0x000000000004789c */ /* 0x000fe20003f8e870 */
[----:B------:R-:W-:Y:S01]  /*4860*/  UMOV UR15, UR11 ;  /* 0x0000000b000f7c82 */ /* 0x000fe20008000000 */
[----:B------:R-:W-:Y:S01]  /*4870*/  UMOV UR14, UR6 ;  /* 0x00000006000e7c82 */ /* 0x000fe20008000000 */
[----:B------:R-:W-:-:S08]  /*4880*/  UMOV UR13, UR16 ;  /* 0x00000010000d7c82 */ /* 0x000fd00008000000 */
.L_x_83:
[----:B------:R-:W-:Y:S02]  /*4890*/  UIADD3 UR15, UPT, UPT, UR15, 0x1, URZ ;  /* 0x000000010f0f7890 */ /* 0x000fe4000fffe0ff */
[----:B----4-:R-:W-:Y:S02]  /*48a0*/  ULEA UR8, UR13, UR7, 0x3 ;  /* 0x000000070d087291 */ /* 0x010fe4000f8e18ff */
[----:B------:R-:W-:Y:S01]  /*48b0*/  UISETP.NE.AND UP0, UPT, UR15, URZ, UPT ;  /* 0x000000ff0f00728c */ /* 0x000fe2000bf05270 */
[----:B--23--:R-:W-:Y:S10]  /*48c0*/  @P1 BRA `(.L_x_81) ;  /* 0x00000000000c1947 */ /* 0x00cff40003800000 */
[----:B------:R-:W-:Y:S04]  /*48d0*/  SHF.L.U32 R5, R3, 0x1f, RZ ;  /* 0x0000001f03057819 */ /* 0x000fe800000006ff */
[----:B------:R-:W3:Y:S02]  /*48e0*/  SYNCS.PHASECHK.TRANS64.TRYWAIT P0, [UR8], R5 ;  /* 0x00000005ff0075a7 */ /* 0x000ee40008001108 */
[----:B---3--:R-:W-:Y:S05]  /*48f0*/  @!P0 BRA `(.L_x_82) ;  /* 0x0000004400688947 */ /* 0x008fea0003800000 */
.L_x_81:
[----:B------:R-:W-:Y:S01]  /*4900*/  UISETP.NE.AND UP1, UPT, UR14, 0x1, UPT ;  /* 0x000000010e00788c */ /* 0x000fe2000bf25270 */
[----:B------:R-:W-:Y:S01]  /*4910*/  PLOP3.LUT P1, PT, PT, PT, PT, 0x80, 0x8 ;  /* 0x000000000008781c */ /* 0x000fe20003f2f070 */
[----:B------:R-:W-:Y:S02]  /*4920*/  UIADD3 UR16, UPT, UPT, UR13, 0x1, URZ ;  /* 0x000000010d107890 */ /* 0x000fe4000fffe0ff */
[----:B------:R-:W-:Y:S02]  /*4930*/  ULEA UR24, UR13, UR19, 0x8 ;  /* 0x000000130d187291 */ /* 0x000fe4000f8e40ff */
[----:B------:R-:W-:Y:S01]  /*4940*/  UISETP.NE.AND UP2, UPT, UR16, 0x1b, UPT ;  /* 0x0000001b1000788c */ /* 0x000fe2000bf45270 */
[----:B------:R-:W-:Y:S01]  /*4950*/  PLOP3.LUT P0, PT, PT, PT, UP1, 0x80, 0x8 ;  /* 0x000000000008781c */ /* 0x000fe20003f0f018 */
[----:B------:R-:W-:Y:S02]  /*4960*/  ULEA UR26, UR13, UR18, 0x8 ;  /* 0x000000120d1a7291 */ /* 0x000fe4000f8e40ff */
[----:B------:R-:W-:Y:S02]  /*4970*/  USEL UR12, URZ, 0x1, UP2 ;  /* 0x00000001ff0c7887 */ /* 0x000fe40009000000 */
[----:B------:R-:W-:Y:S02]  /*4980*/  USEL UR16, UR16, URZ, UP2 ;  /* 0x000000ff10107287 */ /* 0x000fe40009000000 */
[----:B------:R-:W-:Y:S02]  /*4990*/  UIADD3 UR28, UPT, UPT, UR24, 0x80, URZ ;  /* 0x00000080181c7890 */ /* 0x000fe4000fffe0ff */
[----:B------:R-:W-:Y:S01]  /*49a0*/  @UP1 ULEA UR4, UR16, UR7, 0x3 ;  /* 0x0000000710041291 */ /* 0x000fe2000f8e18ff */
[----:B------:R-:W-:Y:S01]  /*49b0*/  LOP3.LUT R3, R3, UR12, RZ, 0x3c, !PT ;  /* 0x0000000c03037c12 */ /* 0x000fe2000f8e3cff */
[----:B------:R-:W-:Y:S02]  /*49c0*/  UIADD3 UR30, UPT, UPT, UR26, 0x80, URZ ;  /* 0x000000801a1e7890 */ /* 0x000fe4000fffe0ff */
[----:B------:R-:W-:Y:S01]  /*49d0*/  UIADD3 UR8, UPT, UPT, UR8, 0xd8, URZ ;  /* 0x000000d808087890 */ /* 0x000fe2000fffe0ff */
[----:B--2---:R-:W-:Y:S01]  /*49e0*/  @P0 SHF.L.U32 R0, R3, 0x1f, RZ ;  /* 0x0000001f03000819 */ /* 0x004fe200000006ff */
[----:B------:R-:W-:Y:S01]  /*49f0*/  UMOV UR25, 0x80004020 ;  /* 0x8000402000197882 */ /* 0x000fe20000000000 */
[----:B------:R-:W-:Y:S01]  /*4a00*/  UMOV UR27, 0x80004020 ;  /* 0x80004020001b7882 */ /* 0x000fe20000000000 */
[----:B------:R-:W-:Y:S01]  /*4a10*/  UMOV UR29, 0x80004020 ;  /* 0x80004020001d7882 */ /* 0x000fe20000000000 */
[----:B------:R4:W2:Y:S01]  /*4a20*/  @P0 SYNCS.PHASECHK.TRANS64.TRYWAIT P1, [UR4], R0 ;  /* 0x00000000ff0005a7 */ /* 0x0008a20008021104 */
[----:B------:R-:W-:Y:S11]  /*4a30*/  ELECT P0, URZ, PT ;  /* 0x0000000000ff782f */ /* 0x000ff60003800000 */
[----:B------:R-:W-:Y:S02]  /*4a40*/  @!UPT UIADD3 URZ, UPT, UPT, URZ, URZ, URZ ;  /* 0x000000fffffff290 */ /* 0x000fe4000fffe0ff */
[C---:B-----5:R-:W-:Y:S02]  /*4a50*/  @P0 R2UR.BROADCAST UR12, R4.reuse ;  /* 0x00000000040c02ca */ /* 0x060fe400008e0000 */
[----:B------:R-:W-:Y:S11]  /*4a60*/  ELECT P0, URZ, PT ;  /* 0x0000000000ff782f */ /* 0x000ff60003800000 */
[----:B------:R-:W-:Y:S02]  /*4a70*/  @!UPT UIADD3 URZ, UPT, UPT, URZ, URZ, URZ ;  /* 0x000000fffffff290 */ /* 0x000fe4000fffe0ff */
[----:B------:R-:W-:Y:S01]  /*4a80*/  @P0 R2UR.BROADCAST UR4, R4 ;  /* 0x00000000040402ca */ /* 0x000fe200008e0000 */
[----:B------:R-:W-:Y:S01]  /*4a90*/  UIADD3 UR14, UPT, UPT, UR14, -0x1, URZ ;  /* 0xffffffff0e0e7890 */ /* 0x000fe2000fffe0ff */
[----:B------:R-:W-:Y:S01]  /*4aa0*/  UMOV UR31, 0x80004020 ;  /* 0x80004020001f7882 */ /* 0x000fe20000000000 */
[----:B------:R-:W-:Y:S01]  /*4ab0*/  UMOV UR13, UR16 ;  /* 0x00000010000d7c82 */ /* 0x000fe20008000000 */
[----:B------:R4:W-:Y:S01]  /*4ac0*/  UTCQMMA gdesc[UR24], gdesc[UR26], tmem[UR12], tmem[UR22], idesc[UR23], UP4 ;  /* 0x00ff161a180075ea */ /* 0x0009e2000a00030c */
[----:B------:R-:W-:Y:S08]  /*4ad0*/  UPLOP3.LUT UP4, UPT, UPT, UPT, UPT, 0x80, 0x8 ;  /* 0x000000000008789c */ /* 0x000ff00003f8f070 */
[----:B------:R4:W-:Y:S01]  /*4ae0*/  UTCQMMA gdesc[UR28], gdesc[UR30], tmem[UR4], tmem[UR20], idesc[UR21], UPT ;  /* 0x00ff141e1c0075ea */ /* 0x0009e2000b800304 */
[----:B------:R4:W-:Y:S01]  /*4af0*/  UTCBAR.MULTICAST [UR8], URZ, UR10 ;  /* 0x000000ff080073e9 */ /* 0x0009e2000800080a */
[----:B------:R-:W-:Y:S05]  /*4b00*/  BRA.U UP0, `(.L_x_83) ;  /* 0xfffffffd00607547 */ /* 0x000fea000b83ffff */
.L_x_80:
[----:B------:R-:W-:Y:S01]  /*4b10*/  UIADD3 UR17, UPT, UPT, UR17, 0x1, URZ ;  /* 0x0000000111117890 */ /* 0x000fe2000fffe0ff */
[----:B------:R-:W-:Y:S01]  /*4b20*/  LOP3.LUT R8, R8, 0x1, RZ, 0x3c, !PT ;  /* 0x0000000108087812 */ /* 0x000fe200078e3cff */
[----:B------:R-:W-:Y:S02]  /*4b30*/  UIADD3 UR9, UPT, UPT, UR9, 0x1e0, URZ ;  /* 0x000001e009097890 */ /* 0x000fe4000fffe0ff */
[----:B------:R-:W-:-:S04]  /*4b40*/  UISETP.NE.AND UP0, UPT, UR17, 0x2, UPT ;  /* 0x000000021100788c */ /* 0x000fc8000bf05270 */
[----:B----4-:R-:W-:Y:S02]  /*4b50*/  USEL UR4, URZ, 0x1, UP0 ;  /* 0x00000001ff047887 */ /* 0x010fe40008000000 */
[----:B------:R-:W-:Y:S01]  /*4b60*/  USEL UR17, UR17, URZ, UP0 ;  /* 0x000000ff11117287 */ /* 0x000fe20008000000 */
[----:B------:R3:W-:Y:S03]  /*4b70*/  UTCBAR [UR9], URZ ;  /* 0x000000ff090073e9 */ /* 0x0007e600080000ff */
[----:B------:R-:W-:Y:S01]  /*4b80*/  LOP3.LUT R9, R9, UR4, RZ, 0x3c, !PT ;  /* 0x0000000409097c12 */ /* 0x000fe2000f8e3cff */
[----:B------:R-:W-:Y:S07]  /*4b90*/  @P2 BRA `(.L_x_84) ;  /* 0xfffffff800d02947 */ /* 0x000fee000383ffff */
[----:B------:R-:W4:Y:S01]  /*4ba0*/  S2UR UR4, SR_CgaCtaId ;  /* 0x00000000000479c3 */ /* 0x000f220000008800 */
[----:B------:R-:W-:Y:S01]  /*4bb0*/  ELECT P0, URZ, PT ;  /* 0x0000000000ff782f */ /* 0x000fe20003800000 */
[----:B--2---:R-:W-:Y:S01]  /*4bc0*/  IMAD.MOV.U32 R0, RZ, RZ, 0x1 ;  /* 0x00000001ff007424 */ /* 0x004fe200078e00ff */
[----:B------:R-:W-:Y:S01]  /*4bd0*/  UIADD3 UR7, UPT, UPT, UR7, 0x1f0, URZ ;  /* 0x000001f007077890 */ /* 0x000fe2000fffe0ff */
[----:B------:R-:W-:Y:S01]  /*4be0*/  SHF.L.U32 R3, R9, 0x1f, RZ ;  /* 0x0000001f09037819 */ /* 0x000fe200000006ff */
[----:B------:R-:W-:-:S03]  /*4bf0*/  UMOV UR5, 0x40 ;  /* 0x0000004000057882 */ /* 0x000fc60000000000 */
[----:B------:R-:W-:Y:S01]  /*4c00*/  UVIRTCOUNT.DEALLOC.SMPOOL 0x80 ;  /* 0x000000800000784c */ /* 0x000fe20000000000 */
[----:B----4-:R-:W-:Y:S02]  /*4c10*/  ULEA UR4, UR4, UR5, 0x18 ;  /* 0x0000000504047291 */ /* 0x010fe4000f8ec0ff */
[----:B------:R-:W-:-:S07]  /*4c20*/  ULEA UR5, UR17, UR7, 0x3 ;  /* 0x0000000711057291 */ /* 0x000fce000f8e18ff */
[----:B------:R2:W-:Y:S02]  /*4c30*/  @P0 STS.U8 [UR4+0x1c], R0 ;  /* 0x00001c00ff000988 */ /* 0x0005e40008000004 */
[----:B------:R-:W4:Y:S02]  /*4c40*/  SYNCS.PHASECHK.TRANS64.TRYWAIT P0, [UR5], R3 ;  /* 0x00000003ff0075a7 */ /* 0x000f240008001105 */
[----:B--2-4-:R-:W-:Y:S05]  /*4c50*/  @!P0 BRA `(.L_x_85) ;  /* 0x0000004000a88947 */ /* 0x014fea0003800000 */
.L_x_186:
[----:B------:R-:W-:-:S04]  /*4c60*/  UIADD3 UR6, UPT, UPT, UR17, 0x1, URZ ;  /* 0x0000000111067890 */ /* 0x000fc8000fffe0ff */
[----:B------:R-:W-:-:S04]  /*4c70*/  UISETP.NE.AND UP0, UPT, UR6, 0x2, UPT ;  /* 0x000000020600788c */ /* 0x000fc8000bf05270 */
[----:B------:R-:W-:Y:S02]  /*4c80*/  USEL UR5, URZ, 0x1, UP0 ;  /* 0x00000001ff057887 */ /* 0x000fe40008000000 */
[----:B------:R-:W-:-:S04]  /*4c90*/  USEL UR6, UR6, URZ, UP0 ;  /* 0x000000ff06067287 */ /* 0x000fc80008000000 */
[----:B------:R-:W-:Y:S01]  /*4ca0*/  ULEA UR6, UR6, UR7, 0x3 ;  /* 0x0000000706067291 */ /* 0x000fe2000f8e18ff */
[----:B--2---:R-:W-:-:S04]  /*4cb0*/  LOP3.LUT R3, R9, UR5, RZ, 0x3c, !PT ;  /* 0x0000000509037c12 */ /* 0x004fc8000f8e3cff */
[----:B------:R-:W-:-:S04]  /*4cc0*/  SHF.L.U32 R3, R3, 0x1f, RZ ;  /* 0x0000001f03037819 */ /* 0x000fc800000006ff */
[----:B------:R-:W2:Y:S02]  /*4cd0*/  SYNCS.PHASECHK.TRANS64.TRYWAIT P0, [UR6], R3 ;  /* 0x00000003ff0075a7 */ /* 0x000ea40008001106 */
[----:B--2---:R-:W-:Y:S05]  /*4ce0*/  @!P0 BRA `(.L_x_86) ;  /* 0x00000040009c8947 */ /* 0x004fea0003800000 */
.L_x_188:
[----:B------:R-:W-:Y:S01]  /*4cf0*/  NOP ;  /* 0x0000000000007918 */ /* 0x000fe20000000000 */
[----:B--2---:R-:W2:Y:S01]  /*4d00*/  LDS R0, [UR4+0x14] ;  /* 0x00001404ff007984 */ /* 0x004ea20008000800 */
[----:B------:R-:W-:Y:S01]  /*4d10*/  LOP3.LUT R2, R2, 0xffff, RZ, 0xc0, !PT ;  /* 0x0000ffff02027812 */ /* 0x000fe200078ec0ff */
[----:B------:R-:W-:Y:S02]  /*4d20*/  IMAD.MOV.U32 R3, RZ, RZ, 0xffff ;  /* 0x0000ffffff037424 */ /* 0x000fe400078e00ff */
[----:B------:R-:W-:Y:S01]  /*4d30*/  IMAD.MOV.U32 R5, RZ, RZ, 0x1 ;  /* 0x00000001ff057424 */ /* 0x000fe200078e00ff */
[----:B------:R-:W-:-:S04]  /*4d40*/  SHF.R.U32.HI R2, RZ, 0x5, R2 ;  /* 0x00000005ff027819 */ /* 0x000fc80000011602 */
[-C--:B------:R-:W-:Y:S02]  /*4d50*/  SHF.L.U32 R3, R3, R2.reuse, RZ ;  /* 0x0000000203037219 */ /* 0x080fe400000006ff */
[----:B------:R-:W-:Y:S02]  /*4d60*/  SHF.L.U32 R5, R5, R2, RZ ;  /* 0x0000000205057219 */ /* 0x000fe400000006ff */
[----:B--2---:R-:W-:-:S04]  /*4d70*/  LOP3.LUT R0, R0, R3, RZ, 0xc0, !PT ;  /* 0x0000000300007212 */ /* 0x004fc800078ec0ff */
[----:B------:R-:W-:-:S13]  /*4d80*/  ISETP.NE.AND P0, PT, R0, R3, PT ;  /* 0x000000030000720c */ /* 0x000fda0003f05270 */
[----:B------:R-:W-:Y:S05]  /*4d90*/  @P0 BRA `(.L_x_87) ;  /* 0x00000000005c0947 */ /* 0x000fea0003800000 */
[----:B------:R-:W2:Y:S02]  /*4da0*/  LDS R0, [UR4+0x18] ;  /* 0x00001804ff007984 */ /* 0x000ea40008000800 */
[----:B--2---:R-:W-:-:S04]  /*4db0*/  LOP3.LUT R0, R0, R5, RZ, 0xc0, !PT ;  /* 0x0000000500007212 */ /* 0x004fc800078ec0ff */
[----:B------:R-:W-:-:S13]  /*4dc0*/  ISETP.NE.AND P0, PT, R0, R5, PT ;  /* 0x000000050000720c */ /* 0x000fda0003f05270 */
[----:B------:R-:W-:Y:S05]  /*4dd0*/  @P0 BRA `(.L_x_88) ;  /* 0x0000000000400947 */ /* 0x000fea0003800000 */
[----:B------:R-:W-:Y:S01]  /*4de0*/  R2UR UR8, R3 ;  /* 0x00000000030872ca */ /* 0x000fe200000e0000 */
[----:B------:R-:W2:Y:S01]  /*4df0*/  S2R R2, SR_LANEID ;  /* 0x0000000000027919 */ /* 0x000ea20000000000 */
[----:B------:R-:W-:Y:S01]  /*4e00*/  LOP3.LUT R5, RZ, R5, RZ, 0x33, !PT ;  /* 0x00000005ff057212 */ /* 0x000fe200078e33ff */
[----:B------:R-:W-:Y:S02]  /*4e10*/  VOTEU.ANY UR7, UPT, PT ;  /* 0x0000000000077886 */ /* 0x000fe400038e0100 */
[----:B------:R-:W-:Y:S01]  /*4e20*/  UFLO.U32 UR7, UR7 ;  /* 0x00000007000772bd */ /* 0x000fe200080e0000 */
[----:B------:R-:W4:Y:S07]  /*4e30*/  REDUX UR5, R5 ;  /* 0x00000000050573c4 */ /* 0x000f2e0000000000 */
[----:B------:R-:W-:-:S06]  /*4e40*/  ULOP3.LUT UR8, URZ, UR8, URZ, 0x33, !UPT ;  /* 0x00000008ff087292 */ /* 0x000fcc000f8e33ff */
[----:B------:R-:W-:-:S04]  /*4e50*/  IMAD.U32 R0, RZ, RZ, UR8 ;  /* 0x00000008ff007e24 */ /* 0x000fc8000f8e00ff */
[----:B------:R-:W1:Y:S02]  /*4e60*/  REDUX UR6, R0 ;  /* 0x00000000000673c4 */ /* 0x000e640000000000 */
[----:B------:R1:W-:Y:S01]  /*4e70*/  UTCATOMSWS.AND URZ, UR8 ;  /* 0x0000000800ff79e3 */ /* 0x0003e20008000000 */
[----:B--2---:R-:W-:Y:S01]  /*4e80*/  ISETP.EQ.U32.AND P0, PT, R2, UR7, PT ;  /* 0x0000000702007c0c */ /* 0x004fe2000bf02070 */
[----:B----4-:R-:W-:Y:S02]  /*4e90*/  IMAD.U32 R2, RZ, RZ, UR5 ;  /* 0x00000005ff027e24 */ /* 0x010fe4000f8e00ff */
[----:B-1----:R-:W-:-:S10]  /*4ea0*/  IMAD.U32 R3, RZ, RZ, UR6 ;  /* 0x00000006ff037e24 */ /* 0x002fd4000f8e00ff */
[----:B------:R1:W-:Y:S04]  /*4eb0*/  @P0 ATOMS.AND RZ, [UR4+0x14], R3 ;  /* 0x00001403ffff098c */ /* 0x0003e8000a800004 */
[----:B------:R1:W-:Y:S01]  /*4ec0*/  @P0 ATOMS.AND RZ, [UR4+0x18], R2 ;  /* 0x00001802ffff098c */ /* 0x0003e2000a800004 */
[----:B------:R-:W-:Y:S05]  /*4ed0*/  BRA `(.L_x_89) ;  /* 0x0000000000147947 */ /* 0x000fea0003800000 */
.L_x_88:
[----:B------:R-:W-:Y:S02]  /*4ee0*/  MOV R2, 0x4f00 ;  /* 0x00004f0000027802 */ /* 0x000fe40000000f00 */
[----:B-1-3-5:R-:W-:Y:S05]  /*4ef0*/  CALL.REL.NOINC `($__internal_0_$__cuda_sm10x_tcgen05_guardrail_trap_col_being_dealloced_not_returned_by_alloc) ;  /* 0x0000004000bc7944 */ /* 0x02afea0003c00000 */
[----:B------:R-:W-:Y:S05]  /*4f00*/  BRA `(.L_x_89) ;  /* 0x0000000000087947 */ /* 0x000fea0003800000 */
.L_x_87:
[----:B------:R-:W-:Y:S02]  /*4f10*/  MOV R2, 0x4f30 ;  /* 0x00004f3000027802 */ /* 0x000fe40000000f00 */
[----:B-1-3-5:R-:W-:Y:S05]  /*4f20*/  CALL.REL.NOINC `($__internal_2_$__cuda_sm10x_tcgen05_guardrail_trap_unallocated_columns_being_dealloced) ;  /* 0x0000004000c87944 */ /* 0x02afea0003c00000 */
.L_x_89:
[----:B------:R-:W-:Y:S01]  /*4f30*/  NOP ;  /* 0x0000000000007918 */ /* 0x000fe20000000000 */
[----:B---3--:R-:W-:Y:S05]  /*4f40*/  EXIT ;  /* 0x000000000000794d */ /* 0x008fea0003800000 */
.L_x_73:
[----:B------:R-:W2:Y:S01]  /*4f50*/  LDC R3, c[0x0][0x384] ;  /* 0x0000e100ff037b82 */ /* 0x000ea20000000800 */
[----:B------:R-:W-:Y:S01]  /*4f60*/  UISETP.NE.OR UP6, UPT, UR4, 0x3, !UP6 ;  /* 0x000000030400788c */ /* 0x000fe2000f7c5670 */
[----:B--2---:R-:W-:-:S08]  /*4f70*/  IADD3 R3, PT, PT, R3, 0x3f, RZ ;  /* 0x0000003f03037810 */ /* 0x004fd00007ffe0ff */
[----:B------:R-:W-:Y:S05]  /*4f80*/  BRA.U UP6, `(.L_x_90) ;  /* 0x0000001106147547 */ /* 0x000fea000b800000 */
[----:B------:R-:W2:Y:S01]  /*4f90*/  LDC R19, c[0x0][0x38c] ;  /* 0x0000e300ff137b82 */ /* 0x000ea20000000800 */
[----:B------:R-:W3:Y:S01]  /*4fa0*/  LDCU.64 UR6, c[0x0][0x988] ;  /* 0x00013100ff0677ac */ /* 0x000ee20008000a00 */
[----:B------:R-:W-:Y:S01]  /*4fb0*/  SHF.R.S32.HI R30, RZ, 0x1f, R3 ;  /* 0x0000001fff1e7819 */ /* 0x000fe20000011403 */
[----:B------:R-:W-:Y:S01]  /*4fc0*/  IMAD.MOV.U32 R28, RZ, RZ, 0x1 ;  /* 0x00000001ff1c7424 */ /* 0x000fe200078e00ff */
[----:B------:R-:W4:Y:S02]  /*4fd0*/  LDCU.64 UR8, c[0x0][0x348] ;  /* 0x00006900ff0877ac */ /* 0x000f240008000a00 */
[----:B------:R-:W-:Y:S01]  /*4fe0*/  LEA.HI R30, R30, R3, RZ, 0x6 ;  /* 0x000000031e1e7211 */ /* 0x000fe200078f30ff */
[----:B------:R-:W-:Y:S01]  /*4ff0*/  IMAD.MOV.U32 R27, RZ, RZ, RZ ;  /* 0x000000ffff1b7224 */ /* 0x000fe200078e00ff */
[----:B------:R-:W1:Y:S01]  /*5000*/  LDC R24, c[0x0][0x388] ;  /* 0x0000e200ff187b82 */ /* 0x000e620000000800 */
[----:B------:R-:W4:Y:S01]  /*5010*/  LDCU.64 UR4, c[0x0][0x990] ;  /* 0x00013200ff0477ac */ /* 0x000f220008000a00 */
[----:B------:R-:W-:Y:S01]  /*5020*/  SHF.R.S32.HI R30, RZ, 0x6, R30 ;  /* 0x00000006ff1e7819 */ /* 0x000fe2000001141e */
[----:B------:R-:W-:Y:S01]  /*5030*/  UMOV UR16, 0x400 ;  /* 0x0000040000107882 */ /* 0x000fe20000000000 */
[----:B------:R-:W-:-:S04]  /*5040*/  USEL UR17, URZ, 0x1, UP5 ;  /* 0x00000001ff117887 */ /* 0x000fc8000a800000 */
[----:B------:R-:W1:Y:S01]  /*5050*/  LDC R0, c[0x0][0xc30] ;  /* 0x00030c00ff007b82 */ /* 0x000e620000000800 */
[----:B------:R-:W-:Y:S02]  /*5060*/  ULEA UR16, UR40, UR16, 0x18 ;  /* 0x0000001028107291 */ /* 0x000fe4000f8ec0ff */
[----:B---3--:R-:W-:Y:S02]  /*5070*/  UISETP.NE.U32.AND UP1, UPT, UR6, URZ, UPT ;  /* 0x000000ff0600728c */ /* 0x008fe4000bf25070 */
[----:B------:R-:W-:Y:S02]  /*5080*/  UIADD3 UR10, UPT, UPT, UR16, 0x1b0, URZ ;  /* 0x000001b0100a7890 */ /* 0x000fe4000fffe0ff */
[----:B------:R-:W-:Y:S01]  /*5090*/  UISETP.NE.AND.EX UP1, UPT, UR7, URZ, UPT, UP1 ;  /* 0x000000ff0700728c */ /* 0x000fe2000bf25310 */
[----:B------:R-:W3:Y:S01]  /*50a0*/  LDC R25, c[0x0][0x370] ;  /* 0x0000dc00ff197b82 */ /* 0x000ee20000000800 */
[C---:B--2---:R-:W-:Y:S01]  /*50b0*/  R2UR UR15, R19.reuse ;  /* 0x00000000130f72ca */ /* 0x044fe200000e0000 */
[----:B----4-:R-:W-:Y:S01]  /*50c0*/  UIADD3 UR20, UP2, UPT, UR8, 0x680, URZ ;  /* 0x0000068008147890 */ /* 0x010fe2000ff5e0ff */
[----:B------:R-:W-:Y:S01]  /*50d0*/  R2UR UR7, R19 ;  /* 0x00000000130772ca */ /* 0x000fe200000e0000 */
[----:B------:R-:W-:-:S02]  /*50e0*/  UISETP.NE.U32.AND UP3, UPT, UR4, URZ, UPT ;  /* 0x000000ff0400728c */ /* 0x000fc4000bf65070 */
[----:B------:R-:W-:Y:S02]  /*50f0*/  UIADD3 UR18, UPT, UPT, UR16, 0x1d8, URZ ;  /* 0x000001d810127890 */ /* 0x000fe4000fffe0ff */
[----:B------:R-:W2:Y:S01]  /*5100*/  LDC R2, c[0x0][0xc0c] ;  /* 0x00030300ff027b82 */ /* 0x000ea20000000800 */
[----:B-1----:R-:W-:Y:S01]  /*5110*/  R2UR UR6, R24 ;  /* 0x00000000180672ca */ /* 0x002fe200000e0000 */
[----:B------:R-:W-:Y:S02]  /*5120*/  UIADD3.X UR21, UPT, UPT, URZ, UR9, URZ, UP2, !UPT ;  /* 0x00000009ff157290 */ /* 0x000fe400097fe4ff */
[----:B------:R-:W-:Y:S02]  /*5130*/  UPLOP3.LUT UP4, UPT, UPT, UPT, UPT, 0x40, 0x4 ;  /* 0x000000000004789c */ /* 0x000fe40003f8e870 */
[----:B------:R-:W-:Y:S02]  /*5140*/  UIADD3 UR8, UPT, UPT, UR16, 0x400, URZ ;  /* 0x0000040010087890 */ /* 0x000fe4000fffe0ff */
[----:B------:R-:W1:Y:S01]  /*5150*/  LDC R18, c[0x0][0xc20] ;  /* 0x00030800ff127b82 */ /* 0x000e620000000800 */
[----:B------:R-:W-:Y:S01]  /*5160*/  ISETP.NE.AND P1, PT, R0, 0x1, PT ;  /* 0x000000010000780c */ /* 0x000fe20003f25270 */
[----:B------:R-:W-:-:S02]  /*5170*/  UIADD3 UR9, UPT, UPT, UR16, 0x1b0, URZ ;  /* 0x000001b010097890 */ /* 0x000fc4000fffe0ff */
[----:B------:R-:W-:Y:S02]  /*5180*/  UPRMT UR40, UR40, 0x654, UR10 ;  /* 0x0000065428287896 */ /* 0x000fe4000800000a */
[----:B------:R-:W-:Y:S02]  /*5190*/  UPRMT UR18, URZ, 0x654, UR18 ;  /* 0x00000654ff127896 */ /* 0x000fe40008000012 */
[----:B------:R-:W4:Y:S01]  /*51a0*/  LDC.64 R16, c[0x0][0xc10] ;  /* 0x00030400ff107b82 */ /* 0x000f220000000a00 */
[----:B------:R-:W-:-:S07]  /*51b0*/  UISETP.NE.AND.EX UP3, UPT, UR5, URZ, UPT, UP3 ;  /* 0x000000ff0500728c */ /* 0x000fce000bf65330 */
[----:B------:R-:W1:Y:S08]  /*51c0*/  LDC.64 R6, c[0x0][0xc18] ;  /* 0x00030600ff067b82 */ /* 0x000e700000000a00 */
[----:B------:R-:W1:Y:S08]  /*51d0*/  LDC.64 R4, c[0x0][0xc28] ;  /* 0x00030a00ff047b82 */ /* 0x000e700000000a00 */
[----:B---3--:R-:W1:Y:S02]  /*51e0*/  LDC R26, c[0x0][0x374] ;  /* 0x0000dd00ff1a7b82 */ /* 0x008e640000000800 */
.L_x_100:
[----:B------:R-:W-:Y:S04]  /*51f0*/  SHF.L.U32 R3, R27, 0x1f, RZ ;  /* 0x0000001f1b037819 */ /* 0x000fe800000006ff */
[----:B------:R-:W3:Y:S02]  /*5200*/  SYNCS.PHASECHK.TRANS64.TRYWAIT P0, [UR16+0x1d0], R3 ;  /* 0x0001d003ff0075a7 */ /* 0x000ee40008001110 */
[----:B-1-3--:R-:W-:Y:S05]  /*5210*/  @!P0 BRA `(.L_x_91) ;  /* 0x0000003c00688947 */ /* 0x00afea0003800000 */
.L_x_190:
[----:B------:R-:W-:Y:S01]  /*5220*/  ISETP.GE.AND P0, PT, R40, 0x1, PT ;  /* 0x000000012800780c */ /* 0x000fe20003f06270 */
[----:B------:R-:W1:Y:S01]  /*5230*/  LDS.128 R20, [UR16+0x210] ;  /* 0x00021010ff147984 */ /* 0x000e620008000c00 */
[----:B------:R-:W-:Y:S02]  /*5240*/  ISETP.NE.U32.AND P4, PT, RZ, UR4, PT ;  /* 0x00000004ff007c0c */ /* 0x000fe4000bf85070 */
[----:B------:R-:W-:Y:S01]  /*5250*/  SHF.L.U32 R29, R28, 0x1f, RZ ;  /* 0x0000001f1c1d7819 */ /* 0x000fe200000006ff */
[----:B------:R-:W-:Y:S01]  /*5260*/  @!PT LDS RZ, [RZ] ;  /* 0x00000000fffff984 */ /* 0x000fe20000000800 */
[----:B------:R-:W-:Y:S01]  /*5270*/  @!PT LDS RZ, [RZ] ;  /* 0x00000000fffff984 */ /* 0x000fe20000000800 */
[----:B------:R-:W-:Y:S01]  /*5280*/  @!PT LDS RZ, [RZ] ;  /* 0x00000000fffff984 */ /* 0x000fe20000000800 */
[----:B------:R-:W-:Y:S01]  /*5290*/  @!PT LDS RZ, [RZ] ;  /* 0x00000000fffff984 */ /* 0x000fe20000000800 */
[----:B------:R2:W-:Y:S06]  /*52a0*/  MEMBAR.ALL.CTA ;  /* 0x0000000000007992 */ /* 0x0005ec0000008000 */
[----:B--2---:R-:W2:Y:S01]  /*52b0*/  FENCE.VIEW.ASYNC.S ;  /* 0x00000000000073c6 */ /* 0x004ea20000000000 */
[----:B------:R-:W-:Y:S01]  /*52c0*/  ISETP.NE.AND.EX P4, PT, RZ, UR5, PT, P4 ;  /* 0x00000005ff007c0c */ /* 0x000fe2000bf85340 */
[----:B--2---:R-:W-:Y:S01]  /*52d0*/  SYNCS.ARRIVE.TRANS64.RED.A1T0 RZ, [UR18], RZ ;  /* 0x000000ffffff79a7 */ /* 0x004fe20008100412 */
[----:B-1----:R-:W-:Y:S11]  /*52e0*/  LOP3.LUT P3, RZ, R22, 0x1, RZ, 0xc0, !PT ;  /* 0x0000000116ff7812 */ /* 0x002ff6000786c0ff */
[----:B------:R-:W-:Y:S02]  /*52f0*/  @!UPT UIADD3 URZ, UPT, UPT, URZ, URZ, URZ ;  /* 0x000000fffffff290 */ /* 0x000fe4000fffe0ff */
[----:B------:R-:W-:Y:S02]  /*5300*/  @P3 MOV R13, R20 ;  /* 0x00000014000d3202 */ /* 0x000fe40000000f00 */
[----:B------:R-:W-:Y:S01]  /*5310*/  @P3 LOP3.LUT R8, R21, 0xffff, RZ, 0xc0, !PT ;  /* 0x0000ffff15083812 */ /* 0x000fe200078ec0ff */
[----:B------:R-:W-:Y:S06]  /*5320*/  @!P0 BRA `(.L_x_92) ;  /* 0x0000000000a48947 */ /* 0x000fec0003800000 */
[----:B------:R-:W-:Y:S01]  /*5330*/  IMAD.HI.U32 R31, R26, R7, RZ ;  /* 0x000000071a1f7227 */ /* 0x000fe200078e00ff */
[----:B------:R-:W-:Y:S02]  /*5340*/  ISETP.NE.AND P0, PT, R6, 0x1, PT ;  /* 0x000000010600780c */ /* 0x000fe40003f05270 */
[----:B------:R-:W-:Y:S01]  /*5350*/  ISETP.NE.AND P2, PT, R40, 0x1, PT ;  /* 0x000000012800780c */ /* 0x000fe20003f45270 */
[----:B----4-:R-:W-:Y:S01]  /*5360*/  IMAD.HI.U32 R32, R25, R16, RZ ;  /* 0x0000001019207227 */ /* 0x010fe200078e00ff */
[----:B------:R-:W-:Y:S02]  /*5370*/  SHF.R.U32.HI R31, RZ, R18, R31 ;  /* 0x00000012ff1f7219 */ /* 0x000fe4000001161f */
[----:B------:R-:W-:Y:S01]  /*5380*/  ISETP.NE.AND P5, PT, R2, 0x1, PT ;  /* 0x000000010200780c */ /* 0x000fe20003fa5270 */
[----:B------:R-:W-:Y:S01]  /*5390*/  IMAD.HI.U32 R34, R13, R16, RZ ;  /* 0x000000100d227227 */ /* 0x000fe200078e00ff */
[----:B------:R-:W-:Y:S02]  /*53a0*/  SHF.R.U32.HI R32, RZ, R17, R32 ;  /* 0x00000011ff207219 */ /* 0x000fe40000011620 */
[----:B---3--:R-:W-:Y:S01]  /*53b0*/  SEL R3, R26, R31, !P0 ;  /* 0x0000001f1a037207 */ /* 0x008fe20004000000 */
[C---:B------:R-:W-:Y:S01]  /*53c0*/  IMAD.HI.U32 R31, R8.reuse, R7, RZ ;  /* 0x00000007081f7227 */ /* 0x040fe200078e00ff */
[----:B------:R-:W-:Y:S02]  /*53d0*/  SEL R11, R25, R32, !P5 ;  /* 0x00000020190b7207 */ /* 0x000fe40006800000 */
[----:B------:R-:W-:Y:S01]  /*53e0*/  SHF.R.U32.HI R34, RZ, R17, R34 ;  /* 0x00000011ff227219 */ /* 0x000fe20000011622 */
[----:B------:R-:W-:Y:S01]  /*53f0*/  IMAD.HI.U32 R36, R3, R4, RZ ;  /* 0x0000000403247227 */ /* 0x000fe200078e00ff */
[----:B------:R-:W-:Y:S03]  /*5400*/  SHF.R.U32.HI R31, RZ, R18, R31 ;  /* 0x00000012ff1f7219 */ /* 0x000fe6000001161f */
[----:B------:R-:W-:Y:S01]  /*5410*/  IMAD.HI.U32 R32, R11, R4, RZ ;  /* 0x000000040b207227 */ /* 0x000fe200078e00ff */
[----:B------:R-:W-:Y:S02]  /*5420*/  @P2 SHF.R.U32.HI R3, RZ, R5, R36 ;  /* 0x00000005ff032219 */ /* 0x000fe40000011624 */
[----:B------:R-:W-:Y:S02]  /*5430*/  SEL R9, R8, R31, !P0 ;  /* 0x0000001f08097207 */ /* 0x000fe40004000000 */
[----:B------:R-:W-:Y:S01]  /*5440*/  @P2 SHF.R.U32.HI R11, RZ, R5, R32 ;  /* 0x00000005ff0b2219 */ /* 0x000fe20000011620 */
[C---:B------:R-:W-:Y:S01]  /*5450*/  IMAD R10, R40.reuse, R3, RZ ;  /* 0x00000003280a7224 */ /* 0x040fe200078e02ff */
[----:B------:R-:W-:Y:S01]  /*5460*/  SEL R3, R13, R34, !P5 ;  /* 0x000000220d037207 */ /* 0x000fe20006800000 */
[C---:B------:R-:W-:Y:S03]  /*5470*/  IMAD.HI.U32 R14, R9.reuse, R4, RZ ;  /* 0x00000004090e7227 */ /* 0x040fe600078e00ff */
[----:B------:R-:W-:Y:S01]  /*5480*/  ISETP.GE.AND P0, PT, R9, R10, PT ;  /* 0x0000000a0900720c */ /* 0x000fe20003f06270 */
[C---:B------:R-:W-:Y:S01]  /*5490*/  IMAD R12, R40.reuse, R11, RZ ;  /* 0x0000000b280c7224 */ /* 0x040fe200078e02ff */
[-C--:B------:R-:W-:Y:S04]  /*54a0*/  SHF.R.U32.HI R14, RZ, R5.reuse, R14 ;  /* 0x00000005ff0e7219 */ /* 0x080fe8000001160e */
[----:B------:R-:W-:Y:S02]  /*54b0*/  ISETP.GE.OR P0, PT, R3, R12, P0 ;  /* 0x0000000c0300720c */ /* 0x000fe40000706670 */
[----:B------:R-:W-:Y:S05]  /*54c0*/  SEL R15, R9, R14, !P2 ;  /* 0x0000000e090f7207 */ /* 0x000fea0005000000 */
[----:B------:R-:W-:Y:S04]  /*54d0*/  IMAD.MOV R14, RZ, RZ, -R15 ;  /* 0x000000ffff0e7224 */ /* 0x000fe800078e0a0f */
[----:B------:R-:W-:Y:S02]  /*54e0*/  IMAD R14, R40, R14, R9 ;  /* 0x0000000e280e7224 */ /* 0x000fe400078e0209 */
[C---:B------:R-:W-:Y:S05]  /*54f0*/  @!P0 IMAD.HI.U32 R10, R3.reuse, R4, RZ ;  /* 0x00000004030a8227 */ /* 0x040fea00078e00ff */
[----:B------:R-:W-:Y:S04]  /*5500*/  @!P0 SHF.R.U32.HI R10, RZ, R5, R10 ;  /* 0x00000005ff0a8219 */ /* 0x000fe8000001160a */
[----:B------:R-:W-:Y:S01]  /*5510*/  @!P0 SEL R0, R3, R10, !P2 ;  /* 0x0000000a03008207 */ /* 0x000fe20005000000 */
[----:B------:R-:W-:Y:S03]  /*5520*/  IMAD.MOV R10, RZ, RZ, -R3 ;  /* 0x000000ffff0a7224 */ /* 0x000fe600078e0a03 */
[----:B------:R-:W-:Y:S01]  /*5530*/  @!P0 IADD3 R15, PT, PT, R15, -R0, RZ ;  /* 0x800000000f0f8210 */ /* 0x000fe20007ffe0ff */
[----:B------:R-:W-:Y:S01]  /*5540*/  @!P0 IMAD R0, R11, R14, R0 ;  /* 0x0000000e0b008224 */ /* 0x000fe200078e0200 */
[----:B------:R-:W-:Y:S01]  /*5550*/  IADD3 R11, PT, PT, -R9, RZ, RZ ;  /* 0x000000ff090b7210 */ /* 0x000fe20007ffe1ff */
[----:B------:R-:W-:Y:S02]  /*5560*/  IMAD R13, R2, R10, R13 ;  /* 0x0000000a020d7224 */ /* 0x000fe400078e020d */
[----:B------:R-:W-:Y:S02]  /*5570*/  @!P0 IMAD R9, R15, R40, R3 ;  /* 0x000000280f098224 */ /* 0x000fe400078e0203 */
[----:B------:R-:W-:Y:S02]  /*5580*/  @!P0 IMAD.MOV.U32 R3, RZ, RZ, R0 ;  /* 0x000000ffff038224 */ /* 0x000fe400078e0000 */
[----:B------:R-:W-:Y:S02]  /*5590*/  IMAD R8, R6, R11, R8 ;  /* 0x0000000b06087224 */ /* 0x000fe400078e0208 */
[----:B------:R-:W-:Y:S02]  /*55a0*/  IMAD R13, R3, R2, R13 ;  /* 0x00000002030d7224 */ /* 0x000fe400078e020d */
[----:B------:R-:W-:Y:S02]  /*55b0*/  IMAD R8, R9, R6, R8 ;  /* 0x0000000609087224 */ /* 0x000fe400078e0208 */
.L_x_92:
[----:B------:R-:W-:Y:S05]  /*55c0*/  BRA.U UP4, `(.L_x_93) ;  /* 0x0000000104107547 */ /* 0x000fea000b800000 */
[----:B---3--:R-:W-:Y:S04]  /*55d0*/  MOV R0, UR17 ;  /* 0x0000001100007c02 */ /* 0x008fe80008000f00 */
[----:B------:R-:W-:Y:S04]  /*55e0*/  SHF.L.U32 R3, R0, 0x1f, RZ ;  /* 0x0000001f00037819 */ /* 0x000fe800000006ff */
[----:B------:R-:W1:Y:S02]  /*55f0*/  SYNCS.PHASECHK.TRANS64.TRYWAIT P0, [UR16+0x1c8], R3 ;  /* 0x0001c803ff0075a7 */ /* 0x000e640008001110 */
[----:B-1----:R-:W-:Y:S05]  /*5600*/  @!P0 BRA `(.L_x_94) ;  /* 0x0000003800848947 */ /* 0x002fea0003800000 */
.L_x_93:
[----:B------:R-:W-:Y:S05]  /*5610*/  BRA.U !UP3, `(.L_x_95) ;  /* 0x000000010b347547 */ /* 0x000fea000b800000 */
[----:B------:R-:W-:Y:S01]  /*5620*/  UPLOP3.LUT UP0, UPT, UPT, UPT, UP1, 0x80, 0x8 ;  /* 0x000000000008789c */ /* 0x000fe20003f0f010 */
[----:B-1-3--:R-:W-:Y:S02]  /*5630*/  HFMA2 R0, -RZ, RZ, 0, 5.9604644775390625e-08 ;  /* 0x00000001ff007431 */ /* 0x00afe400000001ff */
[----:B------:R-:W-:Y:S03]  /*5640*/  IMAD.MOV.U32 R96, RZ, RZ, 0x1 ;  /* 0x00000001ff607424 */ /* 0x000fe600078e00ff */
[----:B------:R-:W-:Y:S05]  /*5650*/  PLOP3.LUT P0, PT, PT, PT, UP0, 0x80, 0x8 ;  /* 0x000000000008781c */ /* 0x000fea0003f0f008 */
[----:B------:R-:W1:Y:S01]  /*5660*/  @UP0 LDCU.64 UR12, c[0x0][0x988] ;  /* 0x00013100ff0c07ac */ /* 0x000e620008000a00 */
[----:B------:R-:W-:Y:S07]  /*5670*/  @UP0 UIMAD UR10, UR45, UR4, URZ ;  /* 0x000000042d0a02a4 */ /* 0x000fee000f8e02ff */
[----:B------:R-:W-:Y:S01]  /*5680*/  @!P0 PRMT R96, R0, 0x7610, R96 ;  /* 0x0000761000608816 */ /* 0x000fe20000000060 */
[----:B-1----:R-:W-:Y:S03]  /*5690*/  @UP0 UIMAD.WIDE UR12, UR10, 0x4, UR12 ;  /* 0x000000040a0c08a5 */ /* 0x002fe6000f8e020c */
[----:B------:R-:W1:Y:S03]  /*56a0*/  @!UP0 LDCU UR10, c[0x0][0x980] ;  /* 0x00013000ff0a87ac */ /* 0x000e660008000800 */
[----:B------:R-:W-:Y:S01]  /*56b0*/  IMAD.U32 R10, RZ, RZ, UR12 ;  /* 0x0000000cff0a7e24 */ /* 0x000fe2000f8e00ff */
[----:B------:R-:W-:Y:S05]  /*56c0*/  MOV R11, UR13 ;  /* 0x0000000d000b7c02 */ /* 0x000fea0008000f00 */
[----:B-----5:R2:W5:Y:S02]  /*56d0*/  @P0 LDG.E R49, desc[UR38][R10.64] ;  /* 0x000000260a310981 */ /* 0x020564000c1e1900 */
[----:B-12---:R-:W-:Y:S07]  /*56e0*/  @!P0 IMAD.U32 R49, RZ, RZ, UR10 ;  /* 0x0000000aff318e24 */ /* 0x006fee000f8e00ff */
.L_x_95:
[----:B-----5:R-:W-:Y:S01]  /*56f0*/  @!P4 FSETP.EQ.AND P5, PT, R49, RZ, PT ;  /* 0x000000ff3100c20b */ /* 0x020fe20003fa2000 */
[----:B------:R-:W-:Y:S01]  /*5700*/  @!UPT UIADD3 URZ, UPT, UPT, URZ, URZ, URZ ;  /* 0x000000fffffff290 */ /* 0x000fe2000fffe0ff */
[----:B------:R-:W-:Y:S11]  /*5710*/  @!P4 BRA `(.L_x_96) ;  /* 0x000000000014c947 */ /* 0x000ff60003800000 */
[----:B------:R-:W-:Y:S02]  /*5720*/  LOP3.LUT P0, RZ, R96, 0xff, RZ, 0xc0, !PT ;  /* 0x000000ff60ff7812 */ /* 0x000fe4000780c0ff */
[----:B------:R-:W-:Y:S04]  /*5730*/  PLOP3.LUT P5, PT, PT, PT, UP0, 0x80, 0x8 ;  /* 0x000000000008781c */ /* 0x000fe80003faf008 */
[----:B------:R-:W-:Y:S07]  /*5740*/  PLOP3.LUT P5, PT, P5, PT, PT, 0x8, 0x80 ;  /* 0x000000000080781c */ /* 0x000fee0002fae170 */
[----:B------:R-:W-:Y:S11]  /*5750*/  @P0 FSETP.EQ.AND P5, PT, R49, RZ, PT ;  /* 0x000000ff3100020b */ /* 0x000ff60003fa2000 */
[----:B------:R-:W-:Y:S02]  /*5760*/  @!UPT UIADD3 URZ, UPT, UPT, URZ, URZ, URZ ;  /* 0x000000fffffff290 */ /* 0x000fe4000fffe0ff */
.L_x_96:
[----:B------:R-:W2:Y:S01]  /*5770*/  SYNCS.PHASECHK.TRANS64.TRYWAIT P4, [UR16+0x1b8], R29 ;  /* 0x0001b81dff0075a7 */ /* 0x000ea20008081110 */
[----:B------:R-:W-:Y:S04]  /*5780*/  @P3 SHF.R.U32.HI R20, RZ, 0x10, R21 ;  /* 0x00000010ff143819 */ /* 0x000fe80000011615 */
[----:B------:R-:W-:Y:S01]  /*5790*/  @P3 R2UR UR45, R20 ;  /* 0x00000000142d32ca */ /* 0x000fe200000e0000 */
[----:B------:R-:W5:Y:S08]  /*57a0*/  LDC.64 R14, c[0x0][0xc10] ;  /* 0x00030400ff0e7b82 */ /* 0x000f700000000a00 */
[----:B------:R-:W4:Y:S08]  /*57b0*/  LDC.64 R10, c[0x0][0xc18] ;  /* 0x00030600ff0a7b82 */ /* 0x000f300000000a00 */
[----:B-1-3--:R-:W1:Y:S08]  /*57c0*/  @!P1 LDC R0, c[0x0][0xc20] ;  /* 0x00030800ff009b82 */ /* 0x00ae700000000800 */
[----:B------:R-:W3:Y:S01]  /*57d0*/  @!P1 LDC R3, c[0x0][0xc0c] ;  /* 0x00030300ff039b82 */ /* 0x000ee20000000800 */
[----:B----4-:R-:W-:Y:S01]  /*57e0*/  @!P1 ISETP.NE.AND P0, PT, R10, 0x1, PT ;  /* 0x000000010a00980c */ /* 0x010fe20003f05270 */
[----:B-----5:R-:W-:Y:S04]  /*57f0*/  @!P1 IMAD.HI.U32 R14, R13, R14, RZ ;  /* 0x0000000e0d0e9227 */ /* 0x020fe800078e00ff */
[C---:B------:R-:W-:Y:S01]  /*5800*/  @!P1 IMAD.HI.U32 R11, R8.reuse, R11, RZ ;  /* 0x0000000b080b9227 */ /* 0x040fe200078e00ff */
[----:B------:R-:W-:Y:S04]  /*5810*/  @!P1 SHF.R.U32.HI R14, RZ, R15, R14 ;  /* 0x0000000fff0e9219 */ /* 0x000fe8000001160e */
[----:B-1----:R-:W-:Y:S02]  /*5820*/  @!P1 SHF.R.U32.HI R9, RZ, R0, R11 ;  /* 0x00000000ff099219 */ /* 0x002fe4000001160b */
[----:B---3--:R-:W-:Y:S02]  /*5830*/  @!P1 ISETP.NE.AND P2, PT, R3, 0x1, PT ;  /* 0x000000010300980c */ /* 0x008fe40003f45270 */
[----:B------:R-:W-:Y:S02]  /*5840*/  @!P1 SEL R9, R8, R9, !P0 ;  /* 0x0000000908099207 */ /* 0x000fe40004000000 */
[----:B------:R-:W-:Y:S02]  /*5850*/  ELECT P0, URZ, PT ;  /* 0x0000000000ff782f */ /* 0x000fe40003800000 */
[----:B------:R-:W-:Y:S05]  /*5860*/  @!P1 SEL R14, R13, R14, !P2 ;  /* 0x0000000e0d0e9207 */ /* 0x000fea0005000000 */
[----:B------:R-:W-:Y:S01]  /*5870*/  @!P1 IMAD.IADD R0, R9, 0x1, -R14 ;  /* 0x0000000109009824 */ /* 0x000fe200078e0a0e */
[----:B--2---:R-:W-:Y:S06]  /*5880*/  @!P4 BRA `(.L_x_97) ;  /* 0x0000003400fcc947 */ /* 0x004fec0003800000 */
.L_x_193:
[----:B------:R-:W-:Y:S01]  /*5890*/  @!P1 IMAD R13, R0, R3, R13 ;  /* 0x00000003000d9224 */ /* 0x000fe200078e020d */
[----:B------:R-:W-:Y:S01]  /*58a0*/  PLOP3.LUT P0, PT, P5, P0, PT, 0xf2, 0x2f ;  /* 0x00000000002f781c */ /* 0x000fe20002f01e72 */
[----:B------:R-:W-:Y:S01]  /*58b0*/  BSSY.RECONVERGENT B0, `(.L_x_98) ;  /* 0x0000064000007945 */ /* 0x000fe20003800200 */
[----:B------:R-:W-:Y:S05]  /*58c0*/  @!P1 IADD3 R9, PT, PT, R14, -R9, RZ ;  /* 0x800000090e099210 */ /* 0x000fea0007ffe0ff */
[----:B------:R-:W-:Y:S06]  /*58d0*/  @!P1 IMAD R8, R9, R10, R8 ;  /* 0x0000000a09089224 */ /* 0x000fec00078e0208 */
[----:B------:R-:W-:Y:S05]  /*58e0*/  @P0 BRA `(.L_x_99) ;  /* 0x0000000400800947 */ /* 0x000fea0003800000 */
[----:B------:R-:W-:Y:S01]  /*58f0*/  IABS R10, R30 ;  /* 0x0000001e000a7213 */ /* 0x000fe20000000000 */
[----:B------:R-:W-:Y:S01]  /*5900*/  UMOV UR24, 0x0 ;  /* 0x0000000000187882 */ /* 0x000fe20000000000 */
[----:B-1----:R-:W-:Y:S01]  /*5910*/  IABS R12, R24 ;  /* 0x00000018000c7213 */ /* 0x002fe20000000000 */
[----:B------:R-:W-:Y:S01]  /*5920*/  UMOV UR25, 0x10000000 ;  /* 0x1000000000197882 */ /* 0x000fe20000000000 */
[----:B------:R-:W-:Y:S01]  /*5930*/  I2F.RP R9, R10 ;  /* 0x0000000a00097306 */ /* 0x000fe20000209400 */
[----:B------:R-:W-:Y:S09]  /*5940*/  R2UR UR11, R97 ;  /* 0x00000000610b72ca */ /* 0x000ff200000e0000 */
[----:B------:R-:W1:Y:S04]  /*5950*/  I2F.RP R11, R12 ;  /* 0x0000000c000b7306 */ /* 0x000e680000209400 */
[----:B------:R-:W-:Y:S06]  /*5960*/  USHF.L.U32 UR11, UR11, 0x6, URZ ;  /* 0x000000060b0b7899 */ /* 0x000fec00080006ff */
[----:B-1----:R-:W-:Y:S10]  /*5970*/  MUFU.RCP R11, R11 ;  /* 0x0000000b000b7308 */ /* 0x002ff40000001000 */
[----:B------:R-:W1:Y:S02]  /*5980*/  MUFU.RCP R0, R9 ;  /* 0x0000000900007308 */ /* 0x000e640000001000 */
[----:B-1----:R-:W-:Y:S01]  /*5990*/  VIADD R20, R0, 0xffffffe ;  /* 0x0ffffffe00147836 */ /* 0x002fe20000000000 */
[----:B------:R-:W-:Y:S07]  /*59a0*/  IABS R0, R30 ;  /* 0x0000001e00007213 */ /* 0x000fee0000000000 */
[----:B------:R-:W1:Y:S01]  /*59b0*/  F2I.FTZ.U32.TRUNC.NTZ R21, R20 ;  /* 0x0000001400157305 */ /* 0x000e62000021f000 */
[----:B------:R-:W-:Y:S02]  /*59c0*/  IMAD.MOV R0, RZ, RZ, -R0 ;  /* 0x000000ffff007224 */ /* 0x000fe400078e0a00 */
[--C-:B-1----:R-:W-:Y:S02]  /*59d0*/  IMAD.MOV R3, RZ, RZ, -R21.reuse ;  /* 0x000000ffff037224 */ /* 0x102fe400078e0a15 */
[----:B------:R-:W-:Y:S02]  /*59e0*/  IMAD.MOV.U32 R20, RZ, RZ, RZ ;  /* 0x000000ffff147224 */ /* 0x000fe400078e00ff */
[----:B------:R-:W-:Y:S01]  /*59f0*/  IMAD R14, R3, R10, RZ ;  /* 0x0000000a030e7224 */ /* 0x000fe200078e02ff */
[----:B------:R-:W-:Y:S03]  /*5a00*/  IABS R3, R91 ;  /* 0x0000005b00037213 */ /* 0x000fe60000000000 */
[----:B------:R-:W-:Y:S06]  /*5a10*/  IMAD.HI.U32 R14, R21, R14, R20 ;  /* 0x0000000e150e7227 */ /* 0x000fec00078e0014 */
[----:B------:R-:W-:Y:S04]  /*5a20*/  IMAD.HI.U32 R9, R14, R3, RZ ;  /* 0x000000030e097227 */ /* 0x000fe800078e00ff */
[----:B------:R-:W-:Y:S01]  /*5a30*/  IMAD R3, R9, R0, R3 ;  /* 0x0000000009037224 */ /* 0x000fe200078e0203 */
[----:B------:R-:W-:Y:S01]  /*5a40*/  LOP3.LUT R0, R91, R30, RZ, 0x3c, !PT ;  /* 0x0000001e5b007212 */ /* 0x000fe200078e3cff */
[----:B------:R-:W-:Y:S03]  /*5a50*/  VIADD R14, R11, 0xffffffe ;  /* 0x0ffffffe0b0e7836 */ /* 0x000fe60000000000 */
[----:B------:R-:W-:Y:S01]  /*5a60*/  ISETP.GT.U32.AND P2, PT, R10, R3, PT ;  /* 0x000000030a00720c */ /* 0x000fe20003f44070 */
[----:B------:R1:W2:Y:S01]  /*5a70*/  F2I.FTZ.U32.TRUNC.NTZ R15, R14 ;  /* 0x0000000e000f7305 */ /* 0x0002a2000021f000 */
[----:B------:R-:W-:Y:S02]  /*5a80*/  ISETP.GE.AND P0, PT, R0, RZ, PT ;  /* 0x000000ff0000720c */ /* 0x000fe40003f06270 */
[----:B------:R-:W-:Y:S07]  /*5a90*/  IABS R0, R19 ;  /* 0x0000001300007213 */ /* 0x000fee0000000000 */
[----:B------:R-:W3:Y:S02]  /*5aa0*/  I2F.RP R20, R0 ;  /* 0x0000000000147306 */ /* 0x000ee40000209400 */
[----:B------:R-:W-:Y:S01]  /*5ab0*/  @!P2 VIADD R9, R9, 0x1 ;  /* 0x000000010909a836 */ /* 0x000fe20000000000 */
[-C--:B------:R-:W-:Y:S01]  /*5ac0*/  @!P2 IADD3 R3, PT, PT, R3, -R10.reuse, RZ ;  /* 0x8000000a0303a210 */ /* 0x080fe20007ffe0ff */
[----:B-1----:R-:W-:Y:S01]  /*5ad0*/  IMAD.MOV.U32 R14, RZ, RZ, RZ ;  /* 0x000000ffff0e7224 */ /* 0x002fe200078e00ff */
[----:B------:R-:W-:Y:S02]  /*5ae0*/  ISETP.NE.AND P2, PT, R30, RZ, PT ;  /* 0x000000ff1e00720c */ /* 0x000fe40003f45270 */
[----:B------:R-:W-:Y:S02]  /*5af0*/  ISETP.GE.U32.AND P4, PT, R3, R10, PT ;  /* 0x0000000a0300720c */ /* 0x000fe40003f86070 */
[----:B--2---:R-:W-:Y:S01]  /*5b00*/  IADD3 R3, PT, PT, RZ, -R15, RZ ;  /* 0x8000000fff037210 */ /* 0x004fe20007ffe0ff */
[----:B---3--:R-:W1:Y:S04]  /*5b10*/  MUFU.RCP R20, R20 ;  /* 0x0000001400147308 */ /* 0x008e680000001000 */
[----:B------:R-:W-:Y:S04]  /*5b20*/  IMAD R10, R3, R12, RZ ;  /* 0x0000000c030a7224 */ /* 0x000fe800078e02ff */
[----:B------:R-:W-:Y:S04]  /*5b30*/  IMAD.HI.U32 R15, R15, R10, R14 ;  /* 0x0000000a0f0f7227 */ /* 0x000fe800078e000e */
[----:B------:R-:W-:Y:S04]  /*5b40*/  @P4 VIADD R9, R9, 0x1 ;  /* 0x0000000109094836 */ /* 0x000fe80000000000 */
[----:B------:R-:W-:Y:S01]  /*5b50*/  @!P0 IMAD.MOV R9, RZ, RZ, -R9 ;  /* 0x000000ffff098224 */ /* 0x000fe200078e0a09 */
[----:B------:R-:W-:Y:S01]  /*5b60*/  @!P2 LOP3.LUT R9, RZ, R30, RZ, 0x33, !PT ;  /* 0x0000001eff09a212 */ /* 0x000fe200078e33ff */
[----:B-1----:R-:W-:Y:S03]  /*5b70*/  VIADD R14, R20, 0xffffffe ;  /* 0x0ffffffe140e7836 */ /* 0x002fe60000000000 */
[----:B------:R-:W-:Y:S02]  /*5b80*/  IABS R3, R9 ;  /* 0x0000000900037213 */ /* 0x000fe40000000000 */
[----:B------:R-:W-:Y:S03]  /*5b90*/  R2UR UR12, R9 ;  /* 0x00000000090c72ca */ /* 0x000fe600000e0000 */
[----:B------:R-:W-:Y:S02]  /*5ba0*/  IMAD.HI.U32 R10, R15, R3, RZ ;  /* 0x000000030f0a7227 */ /* 0x000fe400078e00ff */
[----:B------:R1:W2:Y:S02]  /*5bb0*/  F2I.FTZ.U32.TRUNC.NTZ R15, R14 ;  /* 0x0000000e000f7305 */ /* 0x0002a4000021f000 */
[----:B------:R-:W-:Y:S04]  /*5bc0*/  IMAD.MOV R11, RZ, RZ, -R10 ;  /* 0x000000ffff0b7224 */ /* 0x000fe800078e0a0a */
[C---:B------:R-:W-:Y:S05]  /*5bd0*/  IMAD R3, R12.reuse, R11, R3 ;  /* 0x0000000b0c037224 */ /* 0x040fea00078e0203 */
[----:B------:R-:W-:Y:S01]  /*5be0*/  ISETP.GT.U32.AND P2, PT, R12, R3, PT ;  /* 0x000000030c00720c */ /* 0x000fe20003f44070 */
[----:B-1----:R-:W-:Y:S11]  /*5bf0*/  IMAD.MOV.U32 R14, RZ, RZ, RZ ;  /* 0x000000ffff0e7224 */ /* 0x002ff600078e00ff */
[----:B------:R-:W-:Y:S01]  /*5c00*/  @!UPT UIADD3 URZ, UPT, UPT, URZ, URZ, URZ ;  /* 0x000000fffffff290 */ /* 0x000fe2000fffe0ff */
[-C--:B------:R-:W-:Y:S01]  /*5c10*/  @!P2 IADD3 R3, PT, PT, R3, -R12.reuse, RZ ;  /* 0x8000000c0303a210 */ /* 0x080fe20007ffe0ff */
[----:B------:R-:W-:Y:S01]  /*5c20*/  @!P2 VIADD R10, R10, 0x1 ;  /* 0x000000010a0aa836 */ /* 0x000fe20000000000 */
[----:B------:R-:W-:Y:S02]  /*5c30*/  ISETP.NE.AND P2, PT, R24, RZ, PT ;  /* 0x000000ff1800720c */ /* 0x000fe40003f45270 */
[----:B------:R-:W-:Y:S02]  /*5c40*/  ISETP.GE.U32.AND P4, PT, R3, R12, PT ;  /* 0x0000000c0300720c */ /* 0x000fe40003f86070 */
[----:B------:R-:W-:Y:S04]  /*5c50*/  LOP3.LUT R3, R9, R24, RZ, 0x3c, !PT ;  /* 0x0000001809037212 */ /* 0x000fe800078e3cff */
[----:B------:R-:W-:Y:S02]  /*5c60*/  ISETP.GE.AND P0, PT, R3, RZ, PT ;  /* 0x000000ff0300720c */ /* 0x000fe40003f06270 */
[----:B--2---:R-:W-:Y:S05]  /*5c70*/  IADD3 R3, PT, PT, RZ, -R15, RZ ;  /* 0x8000000fff037210 */ /* 0x004fea0007ffe0ff */
[----:B------:R-:W-:Y:S02]  /*5c80*/  @P4 VIADD R10, R10, 0x1 ;  /* 0x000000010a0a4836 */ /* 0x000fe40000000000 */
[----:B------:R-:W-:Y:S04]  /*5c90*/  IMAD R11, R3, R0, RZ ;  /* 0x00000000030b7224 */ /* 0x000fe800078e02ff */
[----:B------:R-:W-:Y:S01]  /*5ca0*/  @!P0 IMAD.MOV R10, RZ, RZ, -R10 ;  /* 0x000000ffff0a8224 */ /* 0x000fe200078e0a0a */
[----:B------:R-:W-:Y:S01]  /*5cb0*/  @!P2 LOP3.LUT R10, RZ, R24, RZ, 0x33, !PT ;  /* 0x00000018ff0aa212 */ /* 0x000fe200078e33ff */
[----:B------:R-:W-:Y:S03]  /*5cc0*/  IMAD.HI.U32 R15, R15, R11, R14 ;  /* 0x0000000b0f0f7227 */ /* 0x000fe600078e000e */
[----:B------:R-:W-:Y:S02]  /*5cd0*/  IABS R3, R10 ;  /* 0x0000000a00037213 */ /* 0x000fe40000000000 */
[----:B------:R-:W-:Y:S03]  /*5ce0*/  R2UR UR13, R10 ;  /* 0x000000000a0d72ca */ /* 0x000fe600000e0000 */
[----:B------:R-:W-:Y:S04]  /*5cf0*/  IMAD.HI.U32 R15, R15, R3, RZ ;  /* 0x000000030f0f7227 */ /* 0x000fe800078e00ff */
[----:B------:R-:W-:Y:S04]  /*5d00*/  IMAD.MOV R11, RZ, RZ, -R15 ;  /* 0x000000ffff0b7224 */ /* 0x000fe800078e0a0f */
[C---:B------:R-:W-:Y:S05]  /*5d10*/  IMAD R3, R0.reuse, R11, R3 ;  /* 0x0000000b00037224 */ /* 0x040fea00078e0203 */
[----:B------:R-:W-:Y:S11]  /*5d20*/  ISETP.GT.U32.AND P0, PT, R0, R3, PT ;  /* 0x000000030000720c */ /* 0x000ff60003f04070 */
[----:B------:R-:W-:Y:S02]  /*5d30*/  @!UPT UIADD3 URZ, UPT, UPT, URZ, URZ, URZ ;  /* 0x000000fffffff290 */ /* 0x000fe4000fffe0ff */
[-C--:B------:R-:W-:Y:S01]  /*5d40*/  @!P0 IADD3 R3, PT, PT, R3, -R0.reuse, RZ ;  /* 0x8000000003038210 */ /* 0x080fe20007ffe0ff */
[----:B------:R-:W-:Y:S01]  /*5d50*/  @!P0 VIADD R15, R15, 0x1 ;  /* 0x000000010f0f8836 */ /* 0x000fe20000000000 */
[----:B------:R-:W-:Y:S02]  /*5d60*/  ISETP.NE.AND P0, PT, R19, RZ, PT ;  /* 0x000000ff1300720c */ /* 0x000fe40003f05270 */
[----:B------:R-:W-:Y:S02]  /*5d70*/  ISETP.GE.U32.AND P2, PT, R3, R0, PT ;  /* 0x000000000300720c */ /* 0x000fe40003f46070 */
[----:B------:R-:W-:Y:S04]  /*5d80*/  LOP3.LUT R0, R10, R19, RZ, 0x3c, !PT ;  /* 0x000000130a007212 */ /* 0x000fe800078e3cff */
[----:B------:R-:W-:Y:S01]  /*5d90*/  R2UR UR10, R0 ;  /* 0x00000000000a72ca */ /* 0x000fe200000e0000 */
[----:B------:R-:W-:Y:S04]  /*5da0*/  IMAD.MOV R0, RZ, RZ, -R9 ;  /* 0x000000ffff007224 */ /* 0x000fe800078e0a09 */
[----:B------:R-:W-:Y:S01]  /*5db0*/  VOTEU.ALL UP2, P0 ;  /* 0x0000000000ff7886 */ /* 0x000fe20000040000 */
[----:B------:R-:W-:Y:S01]  /*5dc0*/  IMAD R91, R30, R0, R91 ;  /* 0x000000001e5b7224 */ /* 0x000fe200078e025b */
[----:B------:R-:W-:Y:S01]  /*5dd0*/  IADD3 R0, PT, PT, -R10, RZ, RZ ;  /* 0x000000ff0a007210 */ /* 0x000fe20007ffe1ff */
[----:B------:R-:W-:Y:S03]  /*5de0*/  @P2 VIADD R15, R15, 0x1 ;  /* 0x000000010f0f2836 */ /* 0x000fe60000000000 */
[----:B------:R-:W-:Y:S02]  /*5df0*/  R2UR UR23, R91 ;  /* 0x000000005b1772ca */ /* 0x000fe400000e0000 */
[----:B------:R-:W-:Y:S01]  /*5e00*/  R2UR UR14, R15 ;  /* 0x000000000f0e72ca */ /* 0x000fe200000e0000 */
[----:B------:R-:W-:Y:S01]  /*5e10*/  UISETP.GE.AND UP4, UPT, UR10, URZ, UPT ;  /* 0x000000ff0a00728c */ /* 0x000fe2000bf86270 */
[----:B------:R-:W-:Y:S01]  /*5e20*/  R2UR UR22, R0 ;  /* 0x00000000001672ca */ /* 0x000fe200000e0000 */
[----:B------:R-:W-:Y:S08]  /*5e30*/  IMAD.MOV.U32 R0, RZ, RZ, 0x1000 ;  /* 0x00001000ff007424 */ /* 0x000ff000078e00ff */
[----:B------:R-:W-:Y:S02]  /*5e40*/  USHF.L.U32 UR10, UR23, 0x6, URZ ;  /* 0x00000006170a7899 */ /* 0x000fe400080006ff */
[----:B------:R-:W-:Y:S02]  /*5e50*/  @!UP4 UIADD3 UR14, UPT, UPT, -UR14, URZ, URZ ;  /* 0x000000ff0e0ec290 */ /* 0x000fe4000fffe1ff */
[----:B------:R-:W-:Y:S02]  /*5e60*/  @!UP2 ULOP3.LUT UR14, URZ, UR15, URZ, 0x33, !UPT ;  /* 0x0000000fff0ea292 */ /* 0x000fe4000f8e33ff */
[----:B------:R-:W-:Y:S04]  /*5e70*/  UIMAD UR12, UR6, UR22, UR12 ;  /* 0x00000016060c72a4 */ /* 0x000fe8000f8e020c */
[----:B------:R-:W-:Y:S05]  /*5e80*/  IMAD R3, RZ, RZ, -UR14 ;  /* 0x8000000eff037e24 */ /* 0x000fea000f8e02ff */
[----:B------:R-:W-:Y:S11]  /*5e90*/  R2UR UR19, R3 ;  /* 0x00000000031372ca */ /* 0x000ff600000e0000 */
[----:B------:R-:W-:Y:S02]  /*5ea0*/  @!UPT UIADD3 URZ, UPT, UPT, URZ, URZ, URZ ;  /* 0x000000fffffff290 */ /* 0x000fe4000fffe0ff */
[----:B------:R-:W-:Y:S09]  /*5eb0*/  UIMAD UR13, UR7, UR19, UR13 ;  /* 0x00000013070d72a4 */ /* 0x000ff2000f8e020d */
[----:B------:R2:W-:Y:S01]  /*5ec0*/  UTMALDG.5D [UR8], [UR20], desc[UR24] ;  /* 0x00001808140075b4 */ /* 0x0005e20008021000 */
[----:B------:R2:W-:Y:S01]  /*5ed0*/  SYNCS.ARRIVE.TRANS64.RED.A0TR RZ, [UR16+0x1b0], R0 ;  /* 0x0001b000ffff79a7 */ /* 0x0005e20008300410 */
[----:B------:R-:W-:Y:S01]  /*5ee0*/  NOP ;  /* 0x0000000000007918 */ /* 0x000fe20000000000 */
.L_x_99:
[----:B--2---:R-:W-:Y:S05]  /*5ef0*/  BSYNC.RECONVERGENT B0 ;  /* 0x0000000000007941 */ /* 0x004fea0003800200 */
.L_x_98:
[----:B------:R-:W-:Y:S01]  /*5f00*/  SYNCS.ARRIVE.TRANS64.RED.A1T0 RZ, [UR40], RZ ;  /* 0x000000ffffff79a7 */ /* 0x000fe20008100428 */
[----:B------:R-:W-:Y:S01]  /*5f10*/  LOP3.LUT R28, R28, 0x1, RZ, 0x3c, !PT ;  /* 0x000000011c1c7812 */ /* 0x000fe200078e3cff */
[----:B------:R-:W-:Y:S01]  /*5f20*/  IMAD.IADD R91, R8, 0x1, R79 ;  /* 0x00000001085b7824 */ /* 0x000fe200078e024f */
[----:B------:R-:W-:Y:S01]  /*5f30*/  UPLOP3.LUT UP4, UPT, UPT, UPT, UPT, 0x80, 0x8 ;  /* 0x000000000008789c */ /* 0x000fe20003f8f070 */
[----:B------:R-:W-:Y:S01]  /*5f40*/  LOP3.LUT R27, R27, 0x1, RZ, 0x3c, !PT ;  /* 0x000000011b1b7812 */ /* 0x000fe200078e3cff */
[----:B------:R-:W-:Y:S01]  /*5f50*/  IMAD.IADD R97, R13, 0x1, R90 ;  /* 0x000000010d617824 */ /* 0x000fe200078e025a */
[----:B------:R-:W-:Y:S08]  /*5f60*/  @P3 BRA `(.L_x_100) ;  /* 0xfffffff000a03947 */ /* 0x000ff0000383ffff */
[----:B------:R-:W-:Y:S07]  /*5f70*/  MOV R0, UR16 ;  /* 0x0000001000007c02 */ /* 0x000fee0008000f00 */
.L_x_101:
[----:B--2---:R-:W-:-:S04]  /*5f80*/  SHF.L.U32 R3, R28, 0x1f, RZ ;  /* 0x0000001f1c037819 */ /* 0x004fc800000006ff */
[----:B------:R2:W3:Y:S03]  /*5f90*/  SYNCS.PHASECHK.TRANS64.TRYWAIT P0, [R0+URZ+0x1b8], R3 ;  /* 0x0001b803000075a7 */ /* 0x0004e600080011ff */
[----:B---3--:R-:W-:Y:S05]  /*5fa0*/  @!P0 NANOSLEEP.SYNCS 0x989680 ;  /* 0x009896800000895d */ /* 0x008fea0003900000 */
[----:B------:R-:W3:Y:S02]  /*5fb0*/  @!P0 SYNCS.PHASECHK.TRANS64 P0, [R0+URZ+0x1b8], R3 ;  /* 0x0001b803000085a7 */ /* 0x000ee400080010ff */
[----:B---3--:R-:W-:Y:S05]  /*5fc0*/  @P0 EXIT ;  /* 0x000000000000094d */ /* 0x008fea0003800000 */
[----:B------:R-:W-:Y:S05]  /*5fd0*/  BRA `(.L_x_101) ;  /* 0xfffffffc00e87947 */ /* 0x000fea000383ffff */
.L_x_90:
[----:B------:R-:W-:-:S06]  /*5fe0*/  UISETP.GE.AND UP1, UPT, UR4, 0x4, UPT ;  /* 0x000000040400788c */ /* 0x000fcc000bf26270 */
[----:B------:R-:W-:-:S13]  /*5ff0*/  PLOP3.LUT P0, PT, PT, PT, UP1, 0x80, 0x8 ;  /* 0x000000000008781c */ /* 0x000fda0003f0f018 */
[----:B-1----:R-:W-:Y:S05]  /*6000*/  @!P0 EXIT ;  /* 0x000000000000894d */ /* 0x002fea0003800000 */
[----:B------:R-:W-:Y:S01]  /*6010*/  BAR.SYNC.DEFER_BLOCKING 0x6, 0xa0 ;  /* 0x0182800000007b1d */ /* 0x000fe20000010000 */
[C---:B------:R-:W-:Y:S01]  /*6020*/  IMAD.SHL.U32 R9, R103.reuse, 0x40, RZ ;  /* 0x0000004067097824 */ /* 0x040fe200078e00ff */
[----:B------:R-:W-:Y:S01]  /*6030*/  SHF.R.S32.HI R110, RZ, 0x1f, R3 ;  /* 0x0000001fff6e7819 */ /* 0x000fe20000011403 */
[C---:B------:R-:W-:Y:S01]  /*6040*/  IMAD.SHL.U32 R0, R103.reuse, 0x2, RZ ;  /* 0x0000000267007824 */ /* 0x040fe200078e00ff */
[----:B------:R-:W-:Y:S01]  /*6050*/  CS2R R104, SRZ ;  /* 0x0000000000687805 */ /* 0x000fe2000001ff00 */
[----:B------:R-:W-:Y:S01]  /*6060*/  IMAD.SHL.U32 R108, R103, 0x20, RZ ;  /* 0x00000020676c7824 */ /* 0x000fe200078e00ff */
[----:B------:R-:W-:Y:S01]  /*6070*/  UMOV UR43, 0x400 ;  /* 0x00000400002b7882 */ /* 0x000fe20000000000 */
[----:B------:R-:W-:Y:S01]  /*6080*/  LOP3.LUT R5, R9, 0x180, RZ, 0xc0, !PT ;  /* 0x0000018009057812 */ /* 0x000fe200078ec0ff */
[----:B------:R-:W-:Y:S01]  /*6090*/  ULEA UR43, UR40, UR43, 0x18 ;  /* 0x0000002b282b7291 */ /* 0x000fe2000f8ec0ff */
[----:B------:R-:W1:Y:S01]  /*60a0*/  LDC R101, c[0x0][0x370] ;  /* 0x0000dc00ff657b82 */ /* 0x000e620000000800 */
[----:B------:R-:W-:Y:S01]  /*60b0*/  LOP3.LUT R108, R108, 0xc00, RZ, 0xc0, !PT ;  /* 0x00000c006c6c7812 */ /* 0x000fe200078ec0ff */
[----:B------:R-:W-:Y:S01]  /*60c0*/  IMAD.SHL.U32 R7, R103, 0x8, RZ ;  /* 0x0000000867077824 */ /* 0x000fe200078e00ff */
[----:B------:R-:W-:Y:S01]  /*60d0*/  LOP3.LUT R0, R5, 0x20, R0, 0xf8, !PT ;  /* 0x0000002005007812 */ /* 0x000fe200078ef800 */
[----:B------:R-:W-:Y:S01]  /*60e0*/  UIADD3 UR4, UPT, UPT, UR43, 0x1400, URZ ;  /* 0x000014002b047890 */ /* 0x000fe2000fffe0ff */
[----:B------:R-:W-:Y:S01]  /*60f0*/  LOP3.LUT R108, R108, 0x40, R9, 0xf8, !PT ;  /* 0x000000406c6c7812 */ /* 0x000fe200078ef809 */
[C---:B------:R-:W-:Y:S01]  /*6100*/  IMAD.U32 R46, R103.reuse, 0x10000, RZ ;  /* 0x00010000672e7824 */ /* 0x040fe200078e00ff */
[----:B------:R-:W-:Y:S01]  /*6110*/  LOP3.LUT R7, R0, 0x30, R7, 0x78, !PT ;  /* 0x0000003000077812 */ /* 0x000fe200078e7807 */
[----:B------:R-:W2:Y:S01]  /*6120*/  LDC R42, c[0x0][0xc0c] ;  /* 0x00030300ff2a7b82 */ /* 0x000ea20000000800 */
[----:B------:R-:W-:Y:S01]  /*6130*/  LOP3.LUT R108, R108, 0x200, R9, 0xf8, !PT ;  /* 0x000002006c6c7812 */ /* 0x000fe200078ef809 */
[----:B------:R-:W-:Y:S01]  /*6140*/  IMAD.SHL.U32 R0, R103, 0x10, RZ ;  /* 0x0000001067007824 */ /* 0x000fe200078e00ff */
[----:B------:R-:W-:Y:S01]  /*6150*/  LEA.HI R110, R110, R3, RZ, 0x6 ;  /* 0x000000036e6e7211 */ /* 0x000fe200078f30ff */
[----:B------:R-:W-:Y:S01]  /*6160*/  IMAD.MOV.U32 R44, RZ, RZ, RZ ;  /* 0x000000ffff2c7224 */ /* 0x000fe200078e00ff */
[----:B------:R-:W-:Y:S01]  /*6170*/  LOP3.LUT R108, R108, R7, RZ, 0xfc, !PT ;  /* 0x000000076c6c7212 */ /* 0x000fe200078efcff */
[----:B------:R-:W-:Y:S01]  /*6180*/  IMAD.MOV.U32 R106, RZ, RZ, RZ ;  /* 0x000000ffff6a7224 */ /* 0x000fe200078e00ff */
[----:B------:R-:W3:Y:S01]  /*6190*/  LDS R4, [UR43+0x220] ;  /* 0x0002202bff047984 */ /* 0x000ee20008000800 */
[----:B------:R-:W4:Y:S01]  /*61a0*/  LDC R100, c[0x0][0xc20] ;  /* 0x00030800ff647b82 */ /* 0x000f220000000800 */
[----:B------:R-:W-:Y:S01]  /*61b0*/  LOP3.LUT R0, R0, 0x20, RZ, 0xc0, !PT ;  /* 0x0000002000007812 */ /* 0x000fe200078ec0ff */
[----:B------:R-:W-:Y:S01]  /*61c0*/  VIADD R107, R108, UR43 ;  /* 0x0000002b6c6b7c36 */ /* 0x000fe20008000000 */
[----:B------:R-:W-:Y:S01]  /*61d0*/  LOP3.LUT R46, R46, 0x600000, RZ, 0xc0, !PT ;  /* 0x006000002e2e7812 */ /* 0x000fe200078ec0ff */
[----:B------:R-:W-:Y:S01]  /*61e0*/  IMAD.U32 R111, RZ, RZ, UR4 ;  /* 0x00000004ff6f7e24 */ /* 0x000fe2000f8e00ff */
[----:B------:R-:W-:Y:S01]  /*61f0*/  SHF.R.S32.HI R110, RZ, 0x6, R110 ;  /* 0x00000006ff6e7819 */ /* 0x000fe2000001146e */
[----:B------:R-:W1:Y:S01]  /*6200*/  LDCU.64 UR46, c[0x0][0x348] ;  /* 0x00006900ff2e77ac */ /* 0x000e620008000a00 */
[----:B------:R-:W-:Y:S01]  /*6210*/  IADD3 R107, PT, PT, -R0, 0x400, R107 ;  /* 0x00000400006b7810 */ /* 0x000fe20007ffe16b */
[----:B------:R-:W1:Y:S01]  /*6220*/  LDC R41, c[0x0][0xc30] ;  /* 0x00030c00ff297b82 */ /* 0x000e620000000800 */
[----:B------:R-:W1:Y:S01]  /*6230*/  LDCU.64 UR36, c[0x0][0x988] ;  /* 0x00013100ff2477ac */ /* 0x000e620008000a00 */
[----:B------:R-:W-:-:S06]  /*6240*/  UIADD3 UR42, UPT, UPT, UR43, 0x400, URZ ;  /* 0x000004002b2a7890 */ /* 0x000fcc000fffe0ff */
[----:B------:R-:W1:Y:S08]  /*6250*/  LDC R99, c[0x0][0x388] ;  /* 0x0000e200ff637b82 */ /* 0x000e700000000800 */
[----:B------:R-:W1:Y:S08]  /*6260*/  LDC R98, c[0x0][0x38c] ;  /* 0x0000e300ff627b82 */ /* 0x000e700000000800 */
[----:B------:R-:W1:Y:S01]  /*6270*/  LDC.64 R88, c[0x0][0xc10] ;  /* 0x00030400ff587b82 */ /* 0x000e620000000a00 */
[C---:B---3--:R-:W-:Y:S01]  /*6280*/  VIADD R5, R4.reuse, 0x40 ;  /* 0x0000004004057836 */ /* 0x048fe20000000000 */
[----:B------:R-:W-:-:S06]  /*6290*/  LOP3.LUT R4, R4, 0xffff, RZ, 0xc0, !PT ;  /* 0x0000ffff04047812 */ /* 0x000fcc00078ec0ff */
[----:B------:R-:W3:Y:S01]  /*62a0*/  LDC.64 R38, c[0x0][0xc18] ;  /* 0x00030600ff267b82 */ /* 0x000ee20000000a00 */
[----:B------:R-:W-:-:S05]  /*62b0*/  LOP3.LUT R5, R5, 0xffff, RZ, 0xc0, !PT ;  /* 0x0000ffff05057812 */ /* 0x000fca00078ec0ff */
[----:B------:R1:W-:Y:S02]  /*62c0*/  STL.64 [R1], R4 ;  /* 0x0000000401007387 */ /* 0x0003e40000100a00 */
[----:B------:R-:W1:Y:S08]  /*62d0*/  LDC.64 R84, c[0x0][0x988] ;  /* 0x00026200ff547b82 */ /* 0x000e700000000a00 */
[----:B------:R-:W1:Y:S08]  /*62e0*/  LDC.64 R36, c[0x0][0xc28] ;  /* 0x00030a00ff247b82 */ /* 0x000e700000000a00 */
[----:B------:R-:W1:Y:S08]  /*62f0*/  LDC.64 R86, c[0x0][0x990] ;  /* 0x00026400ff567b82 */ /* 0x000e700000000a00 */
[----:B------:R-:W1:Y:S08]  /*6300*/  LDC.64 R82, c[0x0][0x9b0] ;  /* 0x00026c00ff527b82 */ /* 0x000e700000000a00 */
[----:B------:R-:W1:Y:S08]  /*6310*/  LDC.64 R80, c[0x0][0x9a8] ;  /* 0x00026a00ff507b82 */ /* 0x000e700000000a00 */
[----:B--234-:R-:W1:Y:S02]  /*6320*/  LDC R102, c[0x0][0x374] ;  /* 0x0000dd00ff667b82 */ /* 0x01ce640000000800 */
.L_x_119:
[----:B------:R-:W-:Y:S04]  /*6330*/  SHF.L.U32 R3, R105, 0x1f, RZ ;  /* 0x0000001f69037819 */ /* 0x000fe800000006ff */
[----:B--2---:R-:W2:Y:S02]  /*6340*/  SYNCS.PHASECHK.TRANS64.TRYWAIT P0, [UR43+0x1d0], R3 ;  /* 0x0001d003ff0075a7 */ /* 0x004ea4000800112b */
[----:B-12---:R-:W-:Y:S05]  /*6350*/  @!P0 BRA `(.L_x_102) ;  /* 0x0000002c00608947 */ /* 0x006fea0003800000 */
.L_x_195:
[----:B------:R-:W3:Y:S01]  /*6360*/  LDC.64 R12, c[0x0][0xc10] ;  /* 0x00030400ff0c7b82 */ /* 0x000ee20000000a00 */
[----:B------:R-:W4:Y:S01]  /*6370*/  LDS.128 R20, [UR43+0x210] ;  /* 0x0002102bff147984 */ /* 0x000f220008000c00 */
[----:B------:R-:W-:Y:S01]  /*6380*/  UIADD3 UR4, UPT, UPT, UR43, 0x1d8, URZ ;  /* 0x000001d82b047890 */ /* 0x000fe2000fffe0ff */
[----:B--2---:R-:W-:Y:S01]  /*6390*/  IMAD R0, R44, 0x4, R1 ;  /* 0x000000042c007824 */ /* 0x004fe200078e0201 */
[----:B-1----:R-:W-:Y:S04]  /*63a0*/  ISETP.NE.AND P1, PT, R41, 0x1, PT ;  /* 0x000000012900780c */ /* 0x002fe80003f25270 */
[----:B------:R-:W1:Y:S01]  /*63b0*/  LDC.64 R10, c[0x0][0xc18] ;  /* 0x00030600ff0a7b82 */ /* 0x000e620000000a00 */
[----:B------:R-:W-:Y:S01]  /*63c0*/  UPRMT UR4, URZ, 0x654, UR4 ;  /* 0x00000654ff047896 */ /* 0x000fe20008000004 */
[----:B------:R-:W-:Y:S01]  /*63d0*/  ISETP.GE.AND P0, PT, R40, 0x1, PT ;  /* 0x000000012800780c */ /* 0x000fe20003f06270 */
[----:B------:R-:W-:Y:S01]  /*63e0*/  @!PT LDS RZ, [RZ] ;  /* 0x00000000fffff984 */ /* 0x000fe20000000800 */
[----:B------:R-:W-:Y:S01]  /*63f0*/  @!PT LDS RZ, [RZ] ;  /* 0x00000000fffff984 */ /* 0x000fe20000000800 */
[----:B------:R-:W-:Y:S01]  /*6400*/  @!PT LDS RZ, [RZ] ;  /* 0x00000000fffff984 */ /* 0x000fe20000000800 */
[----:B------:R-:W-:Y:S01]  /*6410*/  @!PT LDS RZ, [RZ] ;  /* 0x00000000fffff984 */ /* 0x000fe20000000800 */
[----:B------:R2:W-:Y:S06]  /*6420*/  MEMBAR.ALL.CTA ;  /* 0x0000000000007992 */ /* 0x0005ec0000008000 */
[----:B--2---:R-:W2:Y:S01]  /*6430*/  FENCE.VIEW.ASYNC.S ;  /* 0x00000000000073c6 */ /* 0x004ea20000000000 */
[----:B------:R-:W1:Y:S08]  /*6440*/  @!P1 LDC R14, c[0x0][0xc20] ;  /* 0x00030800ff0e9b82 */ /* 0x000e700000000800 */
[----:B------:R-:W1:Y:S01]  /*6450*/  @!P1 LDC R9, c[0x0][0xc0c] ;  /* 0x00030300ff099b82 */ /* 0x000e620000000800 */
[----:B--2---:R-:W-:Y:S01]  /*6460*/  SYNCS.ARRIVE.TRANS64.RED.A1T0 RZ, [UR4], RZ ;  /* 0x000000ffffff79a7 */ /* 0x004fe20008100404 */
[----:B------:R2:W5:Y:S01]  /*6470*/  LDL R17, [R0] ;  /* 0x0000000000117983 */ /* 0x0005620000100800 */
[----:B----4-:R-:W-:Y:S04]  /*6480*/  LOP3.LUT P4, RZ, R22, 0x1, RZ, 0xc0, !PT ;  /* 0x0000000116ff7812 */ /* 0x010fe8000788c0ff */
[----:B------:R-:W-:Y:S09]  /*6490*/  P2R R112, PR, RZ, 0x10 ;  /* 0x00000010ff707803 */ /* 0x000ff20000000000 */
[----:B------:R-:W-:Y:S02]  /*64a0*/  @P4 MOV R45, R20 ;  /* 0x00000014002d4202 */ /* 0x000fe40000000f00 */
[----:B------:R-:W-:Y:S01]  /*64b0*/  @P4 LOP3.LUT R43, R21, 0xffff, RZ, 0xc0, !PT ;  /* 0x0000ffff152b4812 */ /* 0x000fe200078ec0ff */
[----:B--23--:R-:W-:Y:S06]  /*64c0*/  @!P0 BRA `(.L_x_103) ;  /* 0x0000000000a48947 */ /* 0x00cfec0003800000 */
[----:B------:R-:W-:Y:S01]  /*64d0*/  IMAD.HI.U32 R19, R102, R39, RZ ;  /* 0x0000002766137227 */ /* 0x000fe200078e00ff */
[----:B------:R-:W-:Y:S02]  /*64e0*/  ISETP.NE.AND P0, PT, R38, 0x1, PT ;  /* 0x000000012600780c */ /* 0x000fe40003f05270 */
[----:B------:R-:W-:Y:S01]  /*64f0*/  ISETP.NE.AND P2, PT, R40, 0x1, PT ;  /* 0x000000012800780c */ /* 0x000fe20003f45270 */
[----:B------:R-:W-:Y:S01]  /*6500*/  IMAD.HI.U32 R16, R101, R88, RZ ;  /* 0x0000005865107227 */ /* 0x000fe200078e00ff */
[----:B------:R-:W-:Y:S02]  /*6510*/  SHF.R.U32.HI R19, RZ, R100, R19 ;  /* 0x00000064ff137219 */ /* 0x000fe40000011613 */
[----:B------:R-:W-:Y:S01]  /*6520*/  ISETP.NE.AND P3, PT, R42, 0x1, PT ;  /* 0x000000012a00780c */ /* 0x000fe20003f65270 */
[----:B------:R-:W-:Y:S01]  /*6530*/  IMAD.HI.U32 R24, R45, R88, RZ ;  /* 0x000000582d187227 */ /* 0x000fe200078e00ff */
[----:B------:R-:W-:Y:S02]  /*6540*/  SHF.R.U32.HI R16, RZ, R89, R16 ;  /* 0x00000059ff107219 */ /* 0x000fe40000011610 */
[----:B------:R-:W-:Y:S01]  /*6550*/  SEL R3, R102, R19, !P0 ;  /* 0x0000001366037207 */ /* 0x000fe20004000000 */
[----:B------:R-:W-:Y:S01]  /*6560*/  IMAD.HI.U32 R19, R43, R39, RZ ;  /* 0x000000272b137227 */ /* 0x000fe200078e00ff */
[----:B------:R-:W-:Y:S02]  /*6570*/  SEL R7, R101, R16, !P3 ;  /* 0x0000001065077207 */ /* 0x000fe40005800000 */
[----:B------:R-:W-:Y:S01]  /*6580*/  SHF.R.U32.HI R24, RZ, R89, R24 ;  /* 0x00000059ff187219 */ /* 0x000fe20000011618 */
[-C--:B------:R-:W-:Y:S04]  /*6590*/  IMAD.HI.U32 R16, R3, R36.reuse, RZ ;  /* 0x0000002403107227 */ /* 0x080fe800078e00ff */
[----:B------:R-:W-:Y:S01]  /*65a0*/  IMAD.HI.U32 R18, R7, R36, RZ ;  /* 0x0000002407127227 */ /* 0x000fe200078e00ff */
[-C--:B------:R-:W-:Y:S02]  /*65b0*/  @P2 SHF.R.U32.HI R3, RZ, R37.reuse, R16 ;  /* 0x00000025ff032219 */ /* 0x080fe40000011610 */
[----:B------:R-:W-:Y:S02]  /*65c0*/  SHF.R.U32.HI R16, RZ, R100, R19 ;  /* 0x00000064ff107219 */ /* 0x000fe40000011613 */
[----:B------:R-:W-:Y:S01]  /*65d0*/  @P2 SHF.R.U32.HI R7, RZ, R37, R18 ;  /* 0x00000025ff072219 */ /* 0x000fe20000011612 */
[C---:B------:R-:W-:Y:S01]  /*65e0*/  IMAD R2, R40.reuse, R3, RZ ;  /* 0x0000000328027224 */ /* 0x040fe200078e02ff */
[----:B------:R-:W-:Y:S02]  /*65f0*/  SEL R5, R43, R16, !P0 ;  /* 0x000000102b057207 */ /* 0x000fe40004000000 */
[----:B------:R-:W-:Y:S01]  /*6600*/  SEL R3, R45, R24, !P3 ;  /* 0x000000182d037207 */ /* 0x000fe20005800000 */
[----:B------:R-:W-:Y:S01]  /*6610*/  IMAD R4, R40, R7, RZ ;  /* 0x0000000728047224 */ /* 0x000fe200078e02ff */
[C---:B------:R-:W-:Y:S01]  /*6620*/  ISETP.GE.AND P0, PT, R5.reuse, R2, PT ;  /* 0x000000020500720c */ /* 0x040fe20003f06270 */
[----:B------:R-:W-:Y:S03]  /*6630*/  IMAD.HI.U32 R6, R5, R36, RZ ;  /* 0x0000002405067227 */ /* 0x000fe600078e00ff */
[----:B------:R-:W-:Y:S01]  /*6640*/  ISETP.GE.OR P0, PT, R3, R4, P0 ;  /* 0x000000040300720c */ /* 0x000fe20000706670 */
[----:B------:R-:W-:Y:S01]  /*6650*/  IMAD.MOV R4, RZ, RZ, -R3 ;  /* 0x000000ffff047224 */ /* 0x000fe200078e0a03 */
[-C--:B------:R-:W-:Y:S03]  /*6660*/  SHF.R.U32.HI R6, RZ, R37.reuse, R6 ;  /* 0x00000025ff067219 */ /* 0x080fe60000011606 */
[----:B------:R-:W-:Y:S01]  /*6670*/  IMAD R45, R42, R4, R45 ;  /* 0x000000042a2d7224 */ /* 0x000fe200078e022d */
[----:B------:R-:W-:Y:S05]  /*6680*/  SEL R15, R5, R6, !P2 ;  /* 0x00000006050f7207 */ /* 0x000fea0005000000 */
[----:B------:R-:W-:Y:S02]  /*6690*/  IMAD.MOV R6, RZ, RZ, -R15 ;  /* 0x000000ffff067224 */ /* 0x000fe400078e0a0f */
[C---:B------:R-:W-:Y:S04]  /*66a0*/  @!P0 IMAD.HI.U32 R2, R3.reuse, R36, RZ ;  /* 0x0000002403028227 */ /* 0x040fe800078e00ff */
[----:B------:R-:W-:Y:S01]  /*66b0*/  IMAD R6, R40, R6, R5 ;  /* 0x0000000628067224 */ /* 0x000fe200078e0205 */
[----:B------:R-:W-:Y:S04]  /*66c0*/  @!P0 SHF.R.U32.HI R2, RZ, R37, R2 ;  /* 0x00000025ff028219 */ /* 0x000fe80000011602 */
[----:B------:R-:W-:Y:S02]  /*66d0*/  @!P0 SEL R0, R3, R2, !P2 ;  /* 0x0000000203008207 */ /* 0x000fe40005000000 */
[----:B------:R-:W-:Y:S02]  /*66e0*/  IADD3 R2, PT, PT, -R5, RZ, RZ ;  /* 0x000000ff05027210 */ /* 0x000fe40007ffe1ff */
[----:B------:R-:W-:Y:S01]  /*66f0*/  @!P0 IADD3 R8, PT, PT, R15, -R0, RZ ;  /* 0x800000000f088210 */ /* 0x000fe20007ffe0ff */
[----:B------:R-:W-:Y:S02]  /*6700*/  @!P0 IMAD R0, R7, R6, R0 ;  /* 0x0000000607008224 */ /* 0x000fe400078e0200 */
[----:B------:R-:W-:Y:S02]  /*6710*/  IMAD R43, R38, R2, R43 ;  /* 0x00000002262b7224 */ /* 0x000fe400078e022b */
[----:B------:R-:W-:Y:S02]  /*6720*/  @!P0 IMAD R5, R8, R40, R3 ;  /* 0x0000002808058224 */ /* 0x000fe400078e0203 */
[----:B------:R-:W-:Y:S04]  /*6730*/  @!P0 IMAD.MOV.U32 R3, RZ, RZ, R0 ;  /* 0x000000ffff038224 */ /* 0x000fe800078e0000 */
[----:B------:R-:W-:Y:S02]  /*6740*/  IMAD R45, R3, R42, R45 ;  /* 0x0000002a032d7224 */ /* 0x000fe400078e022d */
[----:B------:R-:W-:Y:S07]  /*6750*/  IMAD R43, R5, R38, R43 ;  /* 0x00000026052b7224 */ /* 0x000fee00078e022b */
.L_x_103:
[----:B-1----:R-:W-:Y:S01]  /*6760*/  @!P1 ISETP.NE.AND P0, PT, R10, 0x1, PT ;  /* 0x000000010a00980c */ /* 0x002fe20003f05270 */
[----:B------:R-:W-:Y:S01]  /*6770*/  @!P1 IMAD.HI.U32 R0, R45, R12, RZ ;  /* 0x0000000c2d009227 */ /* 0x000fe200078e00ff */
[----:B------:R-:W-:Y:S01]  /*6780*/  @!P1 ISETP.NE.AND P2, PT, R9, 0x1, PT ;  /* 0x000000010900980c */ /* 0x000fe20003f45270 */
[----:B------:R-:W-:Y:S01]  /*6790*/  ULOP3.LUT UP0, URZ, UR42, 0x1b0, URZ, 0xc0, !UPT ;  /* 0x000001b02aff7892 */ /* 0x000fe2000f80c0ff */
[----:B------:R-:W-:Y:S01]  /*67a0*/  @P4 SHF.R.U32.HI R20, RZ, 0x10, R21 ;  /* 0x00000010ff144819 */ /* 0x000fe20000011615 */
[----:B------:R-:W-:Y:S01]  /*67b0*/  @!P1 IMAD.HI.U32 R3, R43, R11, RZ ;  /* 0x0000000b2b039227 */ /* 0x000fe200078e00ff */
[----:B------:R-:W-:Y:S02]  /*67c0*/  @!P1 SHF.R.U32.HI R0, RZ, R13, R0 ;  /* 0x0000000dff009219 */ /* 0x000fe40000011600 */
[----:B------:R-:W-:Y:S02]  /*67d0*/  @P4 R2UR UR44, R20 ;  /* 0x00000000142c42ca */ /* 0x000fe400000e0000 */
[----:B------:R-:W-:Y:S02]  /*67e0*/  @!P1 SHF.R.U32.HI R2, RZ, R14, R3 ;  /* 0x0000000eff029219 */ /* 0x000fe40000011603 */
[----:B------:R-:W-:Y:S02]  /*67f0*/  @!P1 SEL R3, R45, R0, !P2 ;  /* 0x000000002d039207 */ /* 0x000fe40005000000 */
[----:B------:R-:W-:Y:S05]  /*6800*/  @!P1 SEL R2, R43, R2, !P0 ;  /* 0x000000022b029207 */ /* 0x000fea0004000000 */
[----:B------:R-:W-:Y:S02]  /*6810*/  @!P1 IMAD.IADD R0, R2, 0x1, -R3 ;  /* 0x0000000102009824 */ /* 0x000fe400078e0a03 */
[----:B------:R-:W-:Y:S02]  /*6820*/  @!P1 IMAD.IADD R2, R3, 0x1, -R2 ;  /* 0x0000000103029824 */ /* 0x000fe400078e0a02 */
[----:B------:R-:W-:Y:S02]  /*6830*/  @!P1 IMAD R45, R0, R9, R45 ;  /* 0x00000009002d9224 */ /* 0x000fe400078e022d */
[----:B------:R-:W-:Y:S01]  /*6840*/  @!P1 IMAD R43, R2, R10, R43 ;  /* 0x0000000a022b9224 */ /* 0x000fe200078e022b */
[----:B------:R-:W-:Y:S06]  /*6850*/  BRA.U !UP0, `(.L_x_104) ;  /* 0x0000000108407547 */ /* 0x000fec000b800000 */
[----:B------:R-:W1:Y:S01]  /*6860*/  LDCU.64 UR8, c[0x4][0x80] ;  /* 0x01001000ff0877ac */ /* 0x000e620008000a00 */
[----:B------:R-:W-:Y:S01]  /*6870*/  MOV R3, 0x0 ;  /* 0x0000000000037802 */ /* 0x000fe20000000f00 */
[----:B------:R-:W-:Y:S02]  /*6880*/  HFMA2 R12, -RZ, RZ, 0, 5.9604644775390625e-08 ;  /* 0x00000001ff0c7431 */ /* 0x000fe400000001ff */
[----:B------:R-:W-:Y:S02]  /*6890*/  IMAD.MOV.U32 R8, RZ, RZ, 0x70 ;  /* 0x00000070ff087424 */ /* 0x000fe400078e00ff */
[----:B------:R-:W-:Y:S01]  /*68a0*/  IMAD.MOV.U32 R13, RZ, RZ, RZ ;  /* 0x000000ffff0d7224 */ /* 0x000fe200078e00ff */
[----:B------:R-:W2:Y:S01]  /*68b0*/  LDCU.64 UR6, c[0x4][0x88] ;  /* 0x01001100ff0677ac */ /* 0x000ea20008000a00 */
[----:B------:R-:W3:Y:S01]  /*68c0*/  LDC.64 R2, c[0x4][R3] ;  /* 0x0100000003027b82 */ /* 0x000ee20000000a00 */
[----:B------:R-:W4:Y:S01]  /*68d0*/  LDCU.64 UR4, c[0x4][0x8] ;  /* 0x01000100ff0477ac */ /* 0x000f220008000a00 */
[----:B-1----:R-:W-:Y:S01]  /*68e0*/  MOV R5, UR9 ;  /* 0x0000000900057c02 */ /* 0x002fe20008000f00 */
[----:B------:R-:W-:Y:S01]  /*68f0*/  IMAD.U32 R4, RZ, RZ, UR8 ;  /* 0x00000008ff047e24 */ /* 0x000fe2000f8e00ff */
[----:B--2---:R-:W-:Y:S01]  /*6900*/  MOV R7, UR7 ;  /* 0x0000000700077c02 */ /* 0x004fe20008000f00 */
[----:B------:R-:W-:Y:S01]  /*6910*/  IMAD.U32 R6, RZ, RZ, UR6 ;  /* 0x00000006ff067e24 */ /* 0x000fe2000f8e00ff */
[----:B----4-:R-:W-:Y:S01]  /*6920*/  MOV R11, UR5 ;  /* 0x00000005000b7c02 */ /* 0x010fe20008000f00 */
[----:B------:R-:W-:Y:S02]  /*6930*/  IMAD.U32 R10, RZ, RZ, UR4 ;  /* 0x00000004ff0a7e24 */ /* 0x000fe4000f8e00ff */
[----:B------:R-:W-:Y:S07]  /*6940*/  LEPC R20, `(.L_x_104) ;  /* 0x000000001014794e */ /* 0x000fee0000000000 */
[----:B---3-5:R-:W-:Y:S05]  /*6950*/  CALL.ABS.NOINC R2 ;  /* 0x0000000002007343 */ /* 0x028fea0003c00000 */
.L_x_104:
[----:B------:R-:W-:Y:S01]  /*6960*/  LOP3.LUT P0, RZ, R111, 0x1b0, RZ, 0xc0, !PT ;  /* 0x000001b06fff7812 */ /* 0x000fe2000780c0ff */
[----:B------:R-:W-:Y:S11]  /*6970*/  BSSY.RECONVERGENT B6, `(.L_x_105) ;  /* 0x0000013000067945 */ /* 0x000ff60003800200 */
[----:B------:R-:W-:Y:S01]  /*6980*/  @!UPT UIADD3 URZ, UPT, UPT, URZ, URZ, URZ ;  /* 0x000000fffffff290 */ /* 0x000fe2000fffe0ff */
[----:B------:R-:W-:Y:S05]  /*6990*/  @!P0 BRA `(.L_x_106) ;  /* 0x0000000000408947 */ /* 0x000fea0003800000 */
        /* <DEDUP_REMOVED lines=16> */
.L_x_106:
[----:B------:R-:W-:Y:S05]  /*6aa0*/  BSYNC.RECONVERGENT B6 ;  /* 0x0000000000067941 */ /* 0x000fea0003800200 */
.L_x_105:
[----:B------:R-:W-:Y:S01]  /*6ab0*/  ISETP.NE.U32.AND P3, PT, R86, RZ, PT ;  /* 0x000000ff5600720c */ /* 0x000fe20003f65070 */
[----:B------:R-:W-:Y:S01]  /*6ac0*/  UISETP.NE.AND UP1, UPT, UR41, URZ, UPT ;  /* 0x000000ff2900728c */ /* 0x000fe2000bf25270 */
[----:B------:R-:W-:Y:S02]  /*6ad0*/  ISETP.NE.U32.AND P4, PT, R82, RZ, PT ;  /* 0x000000ff5200720c */ /* 0x000fe40003f85070 */
[----:B------:R-:W-:Y:S02]  /*6ae0*/  ISETP.NE.AND.EX P3, PT, R87, RZ, PT, P3 ;  /* 0x000000ff5700720c */ /* 0x000fe40003f65330 */
[----:B------:R-:W-:Y:S02]  /*6af0*/  PLOP3.LUT P1, PT, PT, PT, PT, 0x8, 0x80 ;  /* 0x000000000080781c */ /* 0x000fe40003f2e170 */
[----:B------:R-:W-:Y:S02]  /*6b00*/  PLOP3.LUT P0, PT, PT, PT, UP1, 0x80, 0x8 ;  /* 0x000000000008781c */ /* 0x000fe40003f0f018 */
[----:B------:R-:W-:Y:S02]  /*6b10*/  ISETP.NE.AND.EX P4, PT, R83, RZ, PT, P4 ;  /* 0x000000ff5300720c */ /* 0x000fe40003f85340 */
[----:B------:R-:W1:Y:S09]  /*6b20*/  @UP1 LDCU.64 UR4, c[0x0][0x988] ;  /* 0x00013100ff0417ac */ /* 0x000e720008000a00 */
[----:B------:R-:W-:Y:S01]  /*6b30*/  @P0 PLOP3.LUT P1, PT, P3, PT, PT, 0x80, 0x8 ;  /* 0x000000000008081c */ /* 0x000fe20001f2f070 */
[----:B-1----:R-:W-:Y:S04]  /*6b40*/  @UP1 UISETP.NE.U32.AND UP0, UPT, UR4, URZ, UPT ;  /* 0x000000ff0400128c */ /* 0x002fe8000bf05070 */
[----:B------:R-:W-:Y:S04]  /*6b50*/  @UP1 UISETP.NE.AND.EX UP0, UPT, UR5, URZ, UPT, UP0 ;  /* 0x000000ff0500128c */ /* 0x000fe8000bf05300 */
[----:B------:R-:W-:Y:S01]  /*6b60*/  @UP1 USEL UR4, URZ, 0xffffffff, UP0 ;  /* 0xffffffffff041887 */ /* 0x000fe20008000000 */
[----:B------:R-:W-:Y:S11]  /*6b70*/  @!P3 BRA `(.L_x_107) ;  /* 0x00000000002cb947 */ /* 0x000ff60003800000 */
[----:B------:R-:W-:Y:S01]  /*6b80*/  ISETP.NE.U32.AND P2, PT, R84, RZ, PT ;  /* 0x000000ff5400720c */ /* 0x000fe20003f45070 */
[----:B------:R-:W-:Y:S03]  /*6b90*/  IMAD.MOV.U32 R96, RZ, RZ, 0x1 ;  /* 0x00000001ff607424 */ /* 0x000fe600078e00ff */
[----:B------:R-:W-:Y:S11]  /*6ba0*/  ISETP.NE.AND.EX P2, PT, R85, RZ, PT, P2 ;  /* 0x000000ff5500720c */ /* 0x000ff60003f45320 */
[----:B------:R-:W-:Y:S02]  /*6bb0*/  @!UPT UIADD3 URZ, UPT, UPT, URZ, URZ, URZ ;  /* 0x000000fffffff290 */ /* 0x000fe4000fffe0ff */
[----:B------:R-:W1:Y:S01]  /*6bc0*/  @P2 LDC.64 R2, c[0x0][0x988] ;  /* 0x00026200ff022b82 */ /* 0x000e620000000a00 */
[----:B------:R-:W-:Y:S04]  /*6bd0*/  @P2 IMAD R0, R86, UR45, RZ ;  /* 0x0000002d56002c24 */ /* 0x000fe8000f8e02ff */
[----:B-1----:R-:W-:Y:S04]  /*6be0*/  @P2 IMAD.WIDE R2, R0, 0x4, R2 ;  /* 0x0000000400022825 */ /* 0x002fe800078e0202 */
[----:B------:R-:W-:Y:S01]  /*6bf0*/  HFMA2 R0, -RZ, RZ, 0, 5.9604644775390625e-08 ;  /* 0x00000001ff007431 */ /* 0x000fe200000001ff */
[----:B-----5:R1:W5:Y:S04]  /*6c00*/  @P2 LDG.E R49, desc[UR38][R2.64] ;  /* 0x0000002602312981 */ /* 0x020368000c1e1900 */
[----:B------:R-:W-:Y:S01]  /*6c10*/  @!P2 PRMT R96, R0, 0x7610, R96 ;  /* 0x000076100060a816 */ /* 0x000fe20000000060 */
[----:B-1----:R-:W2:Y:S06]  /*6c20*/  @!P2 LDC R49, c[0x0][0x980] ;  /* 0x00026000ff31ab82 */ /* 0x002eac0000000800 */
.L_x_107:
[----:B------:R-:W-:Y:S05]  /*6c30*/  @!P4 BRA `(.L_x_108) ;  /* 0x000000000020c947 */ /* 0x000fea0003800000 */
[----:B------:R-:W-:Y:S04]  /*6c40*/  ISETP.NE.U32.AND P2, PT, R80, RZ, PT ;  /* 0x000000ff5000720c */ /* 0x000fe80003f45070 */
[----:B------:R-:W-:Y:S11]  /*6c50*/  ISETP.NE.AND.EX P2, PT, R81, RZ, PT, P2 ;  /* 0x000000ff5100720c */ /* 0x000ff60003f45320 */
[----:B------:R-:W-:Y:S02]  /*6c60*/  @!UPT UIADD3 URZ, UPT, UPT, URZ, URZ, URZ ;  /* 0x000000fffffff290 */ /* 0x000fe4000fffe0ff */
[----:B------:R-:W1:Y:S01]  /*6c70*/  @P2 LDC.64 R2, c[0x0][0x9a8] ;  /* 0x00026a00ff022b82 */ /* 0x000e620000000a00 */
[----:B------:R-:W-:Y:S04]  /*6c80*/  @P2 IMAD R0, R82, UR45, RZ ;  /* 0x0000002d52002c24 */ /* 0x000fe8000f8e02ff */
[----:B-1----:R-:W-:Y:S05]  /*6c90*/  @P2 IMAD.WIDE R2, R0, 0x4, R2 ;  /* 0x0000000400022825 */ /* 0x002fea00078e0202 */
[----:B-----5:R1:W5:Y:S02]  /*6ca0*/  @P2 LDG.E R47, desc[UR38][R2.64] ;  /* 0x00000026022f2981 */ /* 0x020364000c1e1900 */
[----:B-1----:R-:W3:Y:S02]  /*6cb0*/  @!P2 LDC R47, c[0x0][0x9a0] ;  /* 0x00026800ff2fab82 */ /* 0x002ee40000000800 */
.L_x_108:
[----:B--2--5:R-:W-:Y:S01]  /*6cc0*/  @P0 FSETP.NEU.AND P4, PT, R49, RZ, PT ;  /* 0x000000ff3100020b */ /* 0x024fe20003f8d000 */
[----:B------:R-:W-:Y:S01]  /*6cd0*/  IMAD.U32 R0, RZ, RZ, UR4 ;  /* 0x00000004ff007e24 */ /* 0x000fe2000f8e00ff */
[----:B------:R-:W-:Y:S01]  /*6ce0*/  @P0 LOP3.LUT P2, RZ, R96, 0xff, RZ, 0xc0, !PT ;  /* 0x000000ff60ff0812 */ /* 0x000fe2000784c0ff */
[----:B------:R-:W-:Y:S01]  /*6cf0*/  BSSY B1, `(.L_x_109) ;  /* 0x0000034000017945 */ /* 0x000fe20003800000 */
[----:B------:R-:W-:Y:S01]  /*6d00*/  @P0 SEL R5, RZ, 0xffffffff, P4 ;  /* 0xffffffffff050807 */ /* 0x000fe20002000000 */
[----:B------:R-:W-:Y:S01]  /*6d10*/  IMAD.IADD R32, R46, 0x1, R17 ;  /* 0x000000012e207824 */ /* 0x000fe200078e0211 */
[----:B------:R-:W-:Y:S02]  /*6d20*/  LEA R92, R44, UR43, 0x3 ;  /* 0x0000002b2c5c7c11 */ /* 0x000fe4000f8e18ff */
[----:B------:R-:W-:Y:S02]  /*6d30*/  CS2R R54, SRZ ;  /* 0x0000000000367805 */ /* 0x000fe4000001ff00 */
[----:B------:R-:W-:Y:S02]  /*6d40*/  @P1 SEL R5, R0, R5, !P2 ;  /* 0x0000000500051207 */ /* 0x000fe40005000000 */
[----:B------:R-:W-:Y:S02]  /*6d50*/  CS2R R52, SRZ ;  /* 0x0000000000347805 */ /* 0x000fe4000001ff00 */
[----:B------:R-:W-:Y:S02]  /*6d60*/  SHF.L.U32 R3, R106, 0x1f, RZ ;  /* 0x0000001f6a037819 */ /* 0x000fe400000006ff */
[----:B------:R-:W-:Y:S02]  /*6d70*/  CS2R R58, SRZ ;  /* 0x00000000003a7805 */ /* 0x000fe4000001ff00 */
[----:B------:R-:W-:Y:S02]  /*6d80*/  @P0 LOP3.LUT R5, R5, 0x1, RZ, 0xc0, !PT ;  /* 0x0000000105050812 */ /* 0x000fe400078ec0ff */
[----:B------:R-:W-:Y:S02]  /*6d90*/  CS2R R56, SRZ ;  /* 0x0000000000387805 */ /* 0x000fe4000001ff00 */
[----:B------:R-:W-:Y:S02]  /*6da0*/  PLOP3.LUT P5, PT, PT, PT, PT, 0x8, 0x80 ;  /* 0x000000000080781c */ /* 0x000fe40003fae170 */
[----:B------:R-:W-:Y:S11]  /*6db0*/  ISETP.NE.U32.OR P1, PT, R5, 0x1, !P0 ;  /* 0x000000010500780c */ /* 0x000ff60004725470 */
[----:B------:R-:W-:Y:S02]  /*6dc0*/  @!UPT UIADD3 URZ, UPT, UPT, URZ, URZ, URZ ;  /* 0x000000fffffff290 */ /* 0x000fe4000fffe0ff */
[----:B------:R-:W-:Y:S04]  /*6dd0*/  @P1 SHF.L.U32 R2, R104, 0x1f, RZ ;  /* 0x0000001f68021819 */ /* 0x000fe800000006ff */
[----:B------:R-:W1:Y:S01]  /*6de0*/  @P1 SYNCS.PHASECHK.TRANS64.TRYWAIT P0, [UR43+0x1b0], R2 ;  /* 0x0001b002ff0015a7 */ /* 0x000e62000800112b */
[----:B------:R2:W4:Y:S01]  /*6df0*/  SYNCS.PHASECHK.TRANS64.TRYWAIT P4, [R92+URZ+0x1e0], R3 ;  /* 0x0001e0035c0075a7 */ /* 0x00052200080811ff */
[----:B-1----:R-:W-:Y:S01]  /*6e00*/  @P1 PLOP3.LUT P5, PT, P0, PT, PT, 0x8, 0x80 ;  /* 0x000000000080181c */ /* 0x002fe200007ae170 */
[----:B------:R-:W-:Y:S01]  /*6e10*/  @!UPT UIADD3 URZ, UPT, UPT, URZ, URZ, URZ ;  /* 0x000000fffffff290 */ /* 0x000fe2000fffe0ff */
[----:B--2-4-:R-:W-:Y:S11]  /*6e20*/  @!P1 BRA `(.L_x_110) ;  /* 0x0000000000809947 */ /* 0x014ff60003800000 */
[----:B------:R-:W-:Y:S01]  /*6e30*/  ISETP.NE.U32.AND P0, PT, RZ, UR36, PT ;  /* 0x00000024ff007c0c */ /* 0x000fe2000bf05070 */
[----:B------:R-:W-:Y:S01]  /*6e40*/  BSSY B0, `(.L_x_111) ;  /* 0x0000012000007945 */ /* 0x000fe20003800000 */
[----:B------:R-:W-:Y:S02]  /*6e50*/  FSETP.NEU.AND P2, PT, R49, RZ, PT ;  /* 0x000000ff3100720b */ /* 0x000fe40003f4d000 */
[----:B------:R-:W-:Y:S02]  /*6e60*/  CS2R R58, SRZ ;  /* 0x00000000003a7805 */ /* 0x000fe4000001ff00 */
[----:B------:R-:W-:Y:S02]  /*6e70*/  ISETP.NE.AND.EX P0, PT, RZ, UR37, PT, P0 ;  /* 0x00000025ff007c0c */ /* 0x000fe4000bf05300 */
[----:B------:R-:W-:Y:S02]  /*6e80*/  CS2R R56, SRZ ;  /* 0x0000000000387805 */ /* 0x000fe4000001ff00 */
[----:B------:R-:W-:Y:S02]  /*6e90*/  LOP3.LUT P1, RZ, R96, 0xff, RZ, 0xc0, !PT ;  /* 0x000000ff60ff7812 */ /* 0x000fe4000782c0ff */
[----:B------:R-:W-:Y:S02]  /*6ea0*/  CS2R R54, SRZ ;  /* 0x0000000000367805 */ /* 0x000fe4000001ff00 */
[----:B------:R-:W-:Y:S02]  /*6eb0*/  SEL R0, RZ, 0xffffffff, P2 ;  /* 0xffffffffff007807 */ /* 0x000fe40001000000 */
[----:B------:R-:W-:Y:S02]  /*6ec0*/  CS2R R52, SRZ ;  /* 0x0000000000347805 */ /* 0x000fe4000001ff00 */
[----:B------:R-:W-:Y:S04]  /*6ed0*/  SEL R5, RZ, 0xffffffff, P0 ;  /* 0xffffffffff057807 */ /* 0x000fe80000000000 */
[----:B------:R-:W-:Y:S04]  /*6ee0*/  @P3 SEL R0, R5, R0, !P1 ;  /* 0x0000000005003207 */ /* 0x000fe80004800000 */
[----:B------:R-:W-:Y:S04]  /*6ef0*/  LOP3.LUT R0, R0, 0x1, RZ, 0xc0, !PT ;  /* 0x0000000100007812 */ /* 0x000fe800078ec0ff */
[----:B------:R-:W-:Y:S01]  /*6f00*/  ISETP.NE.U32.AND P0, PT, R0, 0x1, PT ;  /* 0x000000010000780c */ /* 0x000fe20003f05070 */
[----:B------:R-:W-:Y:S01]  /*6f10*/  @!UPT UIADD3 URZ, UPT, UPT, URZ, URZ, URZ ;  /* 0x000000fffffff290 */ /* 0x000fe2000fffe0ff */
[----:B------:R-:W-:Y:S11]  /*6f20*/  @!P5 BRA `(.L_x_112) ;  /* 0x00000000000cd947 */ /* 0x000ff60003800000 */
[----:B------:R-:W-:Y:S04]  /*6f30*/  SHF.L.U32 R5, R104, 0x1f, RZ ;  /* 0x0000001f68057819 */ /* 0x000fe800000006ff */
[----:B------:R-:W1:Y:S02]  /*6f40*/  SYNCS.PHASECHK.TRANS64.TRYWAIT P1, [UR43+0x1b0], R5 ;  /* 0x0001b005ff0075a7 */ /* 0x000e64000802112b */
[----:B-1----:R-:W-:Y:S05]  /*6f50*/  @!P1 BRA `(.L_x_113) ;  /* 0x0000002000789947 */ /* 0x002fea0003800000 */
.L_x_112:
[----:B------:R-:W-:Y:S05]  /*6f60*/  BSYNC B0 ;  /* 0x0000000000007941 */ /* 0x000fea0003800000 */
.L_x_111:
[----:B------:R2:W4:Y:S01]  /*6f70*/  @P0 LDS.128 R56, [R108+UR43+0x400] ;  /* 0x0004002b6c380984 */ /* 0x0005220008000c00 */
[----:B------:R-:W-:Y:S01]  /*6f80*/  UIADD3 UR4, UPT, UPT, UR43, 0x1b8, URZ ;  /* 0x000001b82b047890 */ /* 0x000fe2000fffe0ff */
[----:B------:R-:W-:Y:S02]  /*6f90*/  LOP3.LUT R104, R104, 0x1, RZ, 0x3c, !PT ;  /* 0x0000000168687812 */ /* 0x000fe400078e3cff */
[----:B------:R2:W1:Y:S01]  /*6fa0*/  @P0 LDS.128 R52, [R107+0x10] ;  /* 0x000010006b340984 */ /* 0x0004620000000c00 */
[----:B------:R-:W-:Y:S01]  /*6fb0*/  UPRMT UR4, UR40, 0x654, UR4 ;  /* 0x0000065428047896 */ /* 0x000fe20008000004 */
[----:B------:R-:W-:Y:S01]  /*6fc0*/  @!PT LDS RZ, [RZ] ;  /* 0x00000000fffff984 */ /* 0x000fe20000000800 */
[----:B------:R-:W-:Y:S01]  /*6fd0*/  @!PT LDS RZ, [RZ] ;  /* 0x00000000fffff984 */ /* 0x000fe20000000800 */
[----:B------:R-:W-:Y:S01]  /*6fe0*/  @!PT LDS RZ, [RZ] ;  /* 0x00000000fffff984 */ /* 0x000fe20000000800 */
[----:B------:R-:W-:Y:S01]  /*6ff0*/  @!PT LDS RZ, [RZ] ;  /* 0x00000000fffff984 */ /* 0x000fe20000000800 */
[----:B------:R5:W-:Y:S06]  /*7000*/  MEMBAR.ALL.CTA ;  /* 0x0000000000007992 */ /* 0x000bec0000008000 */
[----:B-----5:R-:W5:Y:S02]  /*7010*/  FENCE.VIEW.ASYNC.S ;  /* 0x00000000000073c6 */ /* 0x020f640000000000 */
[----:B-----5:R-:W-:Y:S03]  /*7020*/  SYNCS.ARRIVE.TRANS64.RED.A1T0 RZ, [UR4], RZ ;  /* 0x000000ffffff79a7 */ /* 0x020fe60008100404 */
.L_x_110:
[----:B------:R-:W-:Y:S05]  /*7030*/  BSYNC B1 ;  /* 0x0000000000017941 */ /* 0x000fea0003800000 */
.L_x_109:
[----:B-1----:R-:W-:Y:S04]  /*7040*/  SHF.R.U32.HI R0, RZ, 0x15, R32 ;  /* 0x00000015ff007819 */ /* 0x002fe80000011620 */
[----:B------:R-:W-:Y:S01]  /*7050*/  LOP3.LUT P0, RZ, R0, 0x3, R109, 0x48, !PT ;  /* 0x0000000300ff7812 */ /* 0x000fe2000780486d */
[----:B------:R-:W-:Y:S01]  /*7060*/  @!UPT UIADD3 URZ, UPT, UPT, URZ, URZ, URZ ;  /* 0x000000fffffff290 */ /* 0x000fe2000fffe0ff */
[----:B------:R-:W-:Y:S11]  /*7070*/  @P4 BRA `(.L_x_114) ;  /* 0x0000000000084947 */ /* 0x000ff60003800000 */
[----:B------:R-:W1:Y:S02]  /*7080*/  SYNCS.PHASECHK.TRANS64.TRYWAIT P1, [R92+URZ+0x1e0], R3 ;  /* 0x0001e0035c0075a7 */ /* 0x000e6400080211ff */
[----:B-1----:R-:W-:Y:S05]  /*7090*/  @!P1 BRA `(.L_x_115) ;  /* 0x0000002000409947 */ /* 0x002fea0003800000 */
.L_x_114:
[----:B------:R-:W-:Y:S05]  /*70a0*/  @!P0 BRA `(.L_x_116) ;  /* 0x0000000000408947 */ /* 0x000fea0003800000 */
[----:B------:R-:W1:Y:S01]  /*70b0*/  LDCU.64 UR8, c[0x4][0x70] ;  /* 0x01000e00ff0877ac */ /* 0x000e620008000a00 */
[----:B------:R-:W-:Y:S01]  /*70c0*/  MOV R3, 0x0 ;  /* 0x0000000000037802 */ /* 0x000fe20000000f00 */
[----:B------:R-:W-:Y:S02]  /*70d0*/  HFMA2 R12, -RZ, RZ, 0, 5.9604644775390625e-08 ;  /* 0x00000001ff0c7431 */ /* 0x000fe400000001ff */
[----:B------:R-:W-:Y:S02]  /*70e0*/  IMAD.MOV.U32 R8, RZ, RZ, 0x192 ;  /* 0x00000192ff087424 */ /* 0x000fe400078e00ff */
[----:B------:R-:W-:Y:S01]  /*70f0*/  IMAD.MOV.U32 R13, RZ, RZ, RZ ;  /* 0x000000ffff0d7224 */ /* 0x000fe200078e00ff */
[----:B------:R-:W5:Y:S01]  /*7100*/  LDCU.64 UR6, c[0x4][0x78] ;  /* 0x01000f00ff0677ac */ /* 0x000f620008000a00 */
[----:B------:R-:W2:Y:S01]  /*7110*/  LDC.64 R2, c[0x4][R3] ;  /* 0x0100000003027b82 */ /* 0x000ea20000000a00 */
[----:B------:R-:W3:Y:S01]  /*7120*/  LDCU.64 UR4, c[0x4][0x10] ;  /* 0x01000200ff0477ac */ /* 0x000ee20008000a00 */
[----:B-1----:R-:W-:Y:S01]  /*7130*/  MOV R5, UR9 ;  /* 0x0000000900057c02 */ /* 0x002fe20008000f00 */
[----:B------:R-:W-:Y:S01]  /*7140*/  IMAD.U32 R4, RZ, RZ, UR8 ;  /* 0x00000008ff047e24 */ /* 0x000fe2000f8e00ff */
[----:B-----5:R-:W-:Y:S01]  /*7150*/  MOV R7, UR7 ;  /* 0x0000000700077c02 */ /* 0x020fe20008000f00 */
[----:B------:R-:W-:Y:S01]  /*7160*/  IMAD.U32 R6, RZ, RZ, UR6 ;  /* 0x00000006ff067e24 */ /* 0x000fe2000f8e00ff */
[----:B---3--:R-:W-:Y:S01]  /*7170*/  MOV R11, UR5 ;  /* 0x00000005000b7c02 */ /* 0x008fe20008000f00 */
[----:B------:R-:W-:Y:S02]  /*7180*/  IMAD.U32 R10, RZ, RZ, UR4 ;  /* 0x00000004ff0a7e24 */ /* 0x000fe4000f8e00ff */
[----:B------:R-:W-:Y:S07]  /*7190*/  LEPC R20, `(.L_x_116) ;  /* 0x000000001014794e */ /* 0x000fee0000000000 */
[----:B--2-4-:R-:W-:Y:S05]  /*71a0*/  CALL.ABS.NOINC R2 ;  /* 0x0000000002007343 */ /* 0x014fea0003c00000 */
.L_x_116:
[----:B------:R-:W-:Y:S01]  /*71b0*/  LOP3.LUT P0, RZ, R103, 0x60, RZ, 0xc0, !PT ;  /* 0x0000006067ff7812 */ /* 0x000fe2000780c0ff */
[----:B------:R-:W-:Y:S05]  /*71c0*/  WARPSYNC.ALL ;  /* 0x0000000000007948 */ /* 0x000fea0003800000 */
[----:B------:R-:W-:Y:S01]  /*71d0*/  R2UR UR4, R32 ;  /* 0x00000000200472ca */ /* 0x000fe200000e0000 */
[----:B------:R-:W-:Y:S01]  /*71e0*/  BSSY.RECONVERGENT B0, `(.L_x_117) ;  /* 0x00000f9000007945 */ /* 0x000fe20003800200 */
[-C--:B----4-:R-:W-:Y:S02]  /*71f0*/  F2FP.F16.E4M3.UNPACK_B R50, R56.reuse ;  /* 0x00000038ff32723e */ /* 0x090fe400020006ff */
[----:B------:R-:W-:Y:S02]  /*7200*/  F2FP.F16.E4M3.UNPACK_B R63, R56.H1 ;  /* 0x00000038ff3f723e */ /* 0x000fe400030006ff */
[-C--:B------:R-:W-:Y:S01]  /*7210*/  F2FP.F16.E4M3.UNPACK_B R56, R57.reuse ;  /* 0x00000039ff38723e */ /* 0x080fe200020006ff */
[--C-:B------:R-:W-:Y:S01]  /*7220*/  HADD2.F32 R48, -RZ, R50.reuse.H0_H0 ;  /* 0x20000032ff307230 */ /* 0x100fe20000004100 */
[----:B------:R-:W-:Y:S01]  /*7230*/  F2FP.F16.E4M3.UNPACK_B R57, R57.H1 ;  /* 0x00000039ff39723e */ /* 0x000fe200030006ff */
[----:B------:R-:W-:Y:S01]  /*7240*/  HADD2.F32 R50, -RZ, R50.H1_H1 ;  /* 0x30000032ff327230 */ /* 0x000fe20000004100 */
[-C--:B------:R-:W-:Y:S01]  /*7250*/  F2FP.F16.E4M3.UNPACK_B R66, R52.reuse ;  /* 0x00000034ff42723e */ /* 0x080fe200020006ff */
[--C-:B------:R-:W-:Y:S01]  /*7260*/  HADD2.F32 R51, -RZ, R63.reuse.H0_H0 ;  /* 0x2000003fff337230 */ /* 0x100fe20000004100 */
[----:B------:R-:W-:Y:S01]  /*7270*/  F2FP.F16.E4M3.UNPACK_B R68, R52.H1 ;  /* 0x00000034ff44723e */ /* 0x000fe200030006ff */
[----:B------:R-:W-:Y:S01]  /*7280*/  LDTM.16dp32bit_t0_t15.x32 R4, tmem[UR4] ;  /* 0x00000004000479ee */ /* 0x000fe20008a80000 */
[----:B------:R-:W3:Y:S01]  /*7290*/  LDTM.16dp32bit_t16_t31.x32 R4, tmem[UR4+0x20] ;  /* 0x00002004000479ee */ /* 0x000ee20008aa0000 */
[----:B------:R-:W-:Y:S01]  /*72a0*/  NOP ;  /* 0x0000000000007918 */ /* 0x000fe20000000000 */
[----:B------:R-:W-:Y:S01]  /*72b0*/  R2UR UR5, R92 ;  /* 0x000000005c0572ca */ /* 0x000fe200000e0000 */
[--C-:B------:R-:W-:Y:S01]  /*72c0*/  HADD2.F32 R65, -RZ, R66.reuse.H0_H0 ;  /* 0x20000042ff417230 */ /* 0x100fe20000004100 */
[----:B------:R-:W-:Y:S01]  /*72d0*/  F2FP.F16.E4M3.UNPACK_B R61, R58 ;  /* 0x0000003aff3d723e */ /* 0x000fe200020006ff */
[----:B------:R-:W-:Y:S01]  /*72e0*/  HADD2.F32 R67, -RZ, R66.H1_H1 ;  /* 0x30000042ff437230 */ /* 0x000fe20000004100 */
[-C--:B------:R-:W-:Y:S01]  /*72f0*/  F2FP.F16.E4M3.UNPACK_B R70, R53.reuse ;  /* 0x00000035ff46723e */ /* 0x080fe200020006ff */
[----:B------:R-:W-:Y:S01]  /*7300*/  HADD2.F32 R52, -RZ, R63.H1_H1 ;  /* 0x3000003fff347230 */ /* 0x000fe20000004100 */
[----:B------:R-:W-:Y:S01]  /*7310*/  F2FP.F16.E4M3.UNPACK_B R72, R53.H1 ;  /* 0x00000035ff48723e */ /* 0x000fe200030006ff */
[----:B------:R-:W-:Y:S01]  /*7320*/  HADD2.F32 R53, -RZ, R56.H0_H0 ;  /* 0x20000038ff357230 */ /* 0x000fe20000004100 */
[-C--:B------:R-:W-:Y:S01]  /*7330*/  F2FP.F16.E4M3.UNPACK_B R74, R54.reuse ;  /* 0x00000036ff4a723e */ /* 0x080fe200020006ff */
[----:B------:R-:W-:Y:S01]  /*7340*/  HADD2.F32 R69, -RZ, R70.H0_H0 ;  /* 0x20000046ff457230 */ /* 0x000fe20000004100 */
[----:B------:R-:W-:Y:S01]  /*7350*/  F2FP.F16.E4M3.UNPACK_B R76, R54.H1 ;  /* 0x00000036ff4c723e */ /* 0x000fe200030006ff */
[----:B------:R-:W-:Y:S01]  /*7360*/  HADD2.F32 R54, -RZ, R56.H1_H1 ;  /* 0x30000038ff367230 */ /* 0x000fe20000004100 */
[----:B------:R-:W-:Y:S01]  /*7370*/  F2FP.F16.E4M3.UNPACK_B R60, R58.H1 ;  /* 0x0000003aff3c723e */ /* 0x000fe200030006ff */
[----:B------:R-:W-:Y:S01]  /*7380*/  UIADD3 UR5, UPT, UPT, UR5, 0x1f0, URZ ;  /* 0x000001f005057890 */ /* 0x000fe2000fffe0ff */
[----:B------:R-:W-:Y:S01]  /*7390*/  HADD2.F32 R58, -RZ, R61.H1_H1 ;  /* 0x3000003dff3a7230 */ /* 0x000fe20000004100 */
[----:B------:R-:W-:Y:S01]  /*73a0*/  F2FP.F16.E4M3.UNPACK_B R77, R55 ;  /* 0x00000037ff4d723e */ /* 0x000fe200020006ff */
[----:B------:R-:W-:Y:S01]  /*73b0*/  HADD2.F32 R70, -RZ, R70.H1_H1 ;  /* 0x30000046ff467230 */ /* 0x000fe20000004100 */
[----:B------:R-:W-:Y:S01]  /*73c0*/  UPRMT UR5, UR40, 0x654, UR5 ;  /* 0x0000065428057896 */ /* 0x000fe20008000005 */
[--C-:B------:R-:W-:Y:S01]  /*73d0*/  HADD2.F32 R73, -RZ, R74.reuse.H0_H0 ;  /* 0x2000004aff497230 */ /* 0x100fe20000004100 */
[----:B------:R-:W-:Y:S01]  /*73e0*/  F2FP.F16.E4M3.UNPACK_B R62, R59 ;  /* 0x0000003bff3e723e */ /* 0x000fe200020006ff */
[----:B------:R-:W-:Y:S01]  /*73f0*/  HADD2.F32 R74, -RZ, R74.H1_H1 ;  /* 0x3000004aff4a7230 */ /* 0x000fe20000004100 */
[----:B------:R-:W-:Y:S01]  /*7400*/  F2FP.F16.E4M3.UNPACK_B R78, R55.H1 ;  /* 0x00000037ff4e723e */ /* 0x000fe200030006ff */
[C---:B---3--:R-:W-:Y:S01]  /*7410*/  FMUL R4, R47.reuse, R4 ;  /* 0x000000042f047220 */ /* 0x048fe20000400000 */
[C---:B------:R-:W-:Y:S01]  /*7420*/  FMUL R5, R47.reuse, R5 ;  /* 0x000000052f057220 */ /* 0x040fe20000400000 */
[C---:B------:R-:W-:Y:S01]  /*7430*/  FMUL R8, R47.reuse, R8 ;  /* 0x000000082f087220 */ /* 0x040fe20000400000 */
[----:B------:R-:W-:Y:S01]  /*7440*/  FMUL R9, R47, R9 ;  /* 0x000000092f097220 */ /* 0x000fe20000400000 */
[----:B------:R-:W-:Y:S01]  /*7450*/  SYNCS.ARRIVE.TRANS64.RED.A1T0 RZ, [UR5], RZ ;  /* 0x000000ffffff79a7 */ /* 0x000fe20008100405 */
[C---:B------:R-:W-:Y:S01]  /*7460*/  FFMA R4, R49.reuse, R48, R4 ;  /* 0x0000003031047223 */ /* 0x040fe20000000004 */
[----:B------:R-:W-:Y:S01]  /*7470*/  FFMA R5, R49, R50, R5 ;  /* 0x0000003231057223 */ /* 0x000fe20000000005 */
[C---:B------:R-:W-:Y:S01]  /*7480*/  FMUL R12, R47.reuse, R12 ;  /* 0x0000000c2f0c7220 */ /* 0x040fe20000400000 */
        /* <DEDUP_REMOVED lines=9> */
[----:B------:R-:W-:Y:S02]  /*7520*/  HADD2.F32 R48, -RZ, R77.H1_H1 ;  /* 0x3000004dff307230 */ /* 0x000fe40000004100 */
[C---:B------:R-:W-:Y:S01]  /*7530*/  FMUL R28, R47.reuse, R32 ;  /* 0x000000202f1c7220 */ /* 0x040fe20000400000 */
[C---:B------:R-:W-:Y:S01]  /*7540*/  FMUL R29, R47.reuse, R33 ;  /* 0x000000212f1d7220 */ /* 0x040fe20000400000 */
[C---:B------:R-:W-:Y:S01]  /*7550*/  FMUL R6, R47.reuse, R6 ;  /* 0x000000062f067220 */ /* 0x040fe20000400000 */
[C---:B------:R-:W-:Y:S01]  /*7560*/  FMUL R7, R47.reuse, R7 ;  /* 0x000000072f077220 */ /* 0x040fe20000400000 */
[--C-:B------:R-:W-:Y:S02]  /*7570*/  HADD2.F32 R55, -RZ, R57.reuse.H0_H0 ;  /* 0x20000039ff377230 */ /* 0x100fe40000004100 */
[----:B------:R-:W-:Y:S01]  /*7580*/  FMUL R10, R47, R10 ;  /* 0x0000000a2f0a7220 */ /* 0x000fe20000400000 */
[C---:B------:R-:W-:Y:S01]  /*7590*/  FFMA R6, R49.reuse, R51, R6 ;  /* 0x0000003331067223 */ /* 0x040fe20000000006 */
[----:B------:R-:W-:Y:S02]  /*75a0*/  HADD2.F32 R56, -RZ, R57.H1_H1 ;  /* 0x30000039ff387230 */ /* 0x000fe40000004100 */
[C---:B------:R-:W-:Y:S01]  /*75b0*/  FFMA R7, R49.reuse, R52, R7 ;  /* 0x0000003431077223 */ /* 0x040fe20000000007 */
[C---:B------:R-:W-:Y:S01]  /*75c0*/  FFMA R8, R49.reuse, R53, R8 ;  /* 0x0000003531087223 */ /* 0x040fe20000000008 */
[C---:B------:R-:W-:Y:S01]  /*75d0*/  FFMA R9, R49.reuse, R54, R9 ;  /* 0x0000003631097223 */ /* 0x040fe20000000009 */
[----:B------:R-:W-:Y:S02]  /*75e0*/  HADD2.F32 R57, -RZ, R61.H0_H0 ;  /* 0x2000003dff397230 */ /* 0x000fe40000004100 */
[----:B------:R-:W-:Y:S01]  /*75f0*/  FFMA R10, R49, R55, R10 ;  /* 0x00000037310a7223 */ /* 0x000fe2000000000a */
[----:B------:R-:W-:Y:S01]  /*7600*/  F2FP.SATFINITE.E4M3.F32.PACK_AB_MERGE_C R92, R7, R6, RZ ;  /* 0x00000006075c723e */ /* 0x000fe200048070ff */
[----:B------:R-:W-:Y:S02]  /*7610*/  HADD2.F32 R61, -RZ, R62.H0_H0 ;  /* 0x2000003eff3d7230 */ /* 0x000fe40000004100 */
[----:B------:R-:W-:Y:S01]  /*7620*/  FMUL R11, R47, R11 ;  /* 0x0000000b2f0b7220 */ /* 0x000fe20000400000 */
[----:B------:R-:W-:Y:S01]  /*7630*/  F2FP.F16.E4M3.UNPACK_B R64, R59.H1 ;  /* 0x0000003bff40723e */ /* 0x000fe200030006ff */
[----:B------:R-:W-:Y:S01]  /*7640*/  HADD2.F32 R59, -RZ, R60.H0_H0 ;  /* 0x2000003cff3b7230 */ /* 0x000fe20000004100 */
[----:B------:R-:W-:Y:S01]  /*7650*/  F2FP.SATFINITE.E4M3.F32.PACK_AB_MERGE_C R92, R5, R4, R92 ;  /* 0x00000004055c723e */ /* 0x000fe2000480705c */
[C---:B------:R-:W-:Y:S01]  /*7660*/  FFMA R11, R49.reuse, R56, R11 ;  /* 0x00000038310b7223 */ /* 0x040fe2000000000b */
[C---:B------:R-:W-:Y:S01]  /*7670*/  FFMA R12, R49.reuse, R57, R12 ;  /* 0x00000039310c7223 */ /* 0x040fe2000000000c */
[----:B------:R-:W-:Y:S01]  /*7680*/  FFMA R13, R49, R58, R13 ;  /* 0x0000003a310d7223 */ /* 0x000fe2000000000d */
[----:B------:R-:W-:Y:S02]  /*7690*/  HADD2.F32 R62, -RZ, R62.H1_H1 ;  /* 0x3000003eff3e7230 */ /* 0x000fe40000004100 */
[----:B------:R-:W-:Y:S01]  /*76a0*/  FMUL R14, R47, R14 ;  /* 0x0000000e2f0e7220 */ /* 0x000fe20000400000 */
[----:B------:R-:W-:Y:S01]  /*76b0*/  HADD2.F32 R60, -RZ, R60.H1_H1 ;  /* 0x3000003cff3c7230 */ /* 0x000fe20000004100 */
[----:B------:R-:W-:Y:S01]  /*76c0*/  F2FP.SATFINITE.E4M3.F32.PACK_AB_MERGE_C R93, R11, R10, RZ ;  /* 0x0000000a0b5d723e */ /* 0x000fe200048070ff */
[----:B------:R-:W-:Y:S02]  /*76d0*/  HADD2.F32 R51, -RZ, R77.H0_H0 ;  /* 0x2000004dff337230 */ /* 0x000fe40000004100 */
[----:B------:R-:W-:Y:S01]  /*76e0*/  FFMA R14, R49, R59, R14 ;  /* 0x0000003b310e7223 */ /* 0x000fe2000000000e */
[----:B------:R-:W-:Y:S01]  /*76f0*/  FMUL R15, R47, R15 ;  /* 0x0000000f2f0f7220 */ /* 0x000fe20000400000 */
[--C-:B------:R-:W-:Y:S01]  /*7700*/  HADD2.F32 R63, -RZ, R64.reuse.H0_H0 ;  /* 0x20000040ff3f7230 */ /* 0x100fe20000004100 */
[----:B------:R-:W-:Y:S01]  /*7710*/  F2FP.SATFINITE.E4M3.F32.PACK_AB_MERGE_C R93, R9, R8, R93 ;  /* 0x00000008095d723e */ /* 0x000fe2000480705d */
[----:B------:R-:W-:Y:S02]  /*7720*/  HADD2.F32 R64, -RZ, R64.H1_H1 ;  /* 0x30000040ff407230 */ /* 0x000fe40000004100 */
[C---:B------:R-:W-:Y:S01]  /*7730*/  FFMA R15, R49.reuse, R60, R15 ;  /* 0x0000003c310f7223 */ /* 0x040fe2000000000f */
[C---:B------:R-:W-:Y:S01]  /*7740*/  FFMA R16, R49.reuse, R61, R16 ;  /* 0x0000003d31107223 */ /* 0x040fe20000000010 */
[----:B------:R-:W-:Y:S01]  /*7750*/  FFMA R17, R49, R62, R17 ;  /* 0x0000003e31117223 */ /* 0x000fe20000000011 */
[C---:B------:R-:W-:Y:S01]  /*7760*/  FMUL R18, R47.reuse, R18 ;  /* 0x000000122f127220 */ /* 0x040fe20000400000 */
[C---:B------:R-:W-:Y:S01]  /*7770*/  FMUL R19, R47.reuse, R19 ;  /* 0x000000132f137220 */ /* 0x040fe20000400000 */
[--C-:B------:R-:W-:Y:S02]  /*7780*/  HADD2.F32 R66, -RZ, R68.reuse.H0_H0 ;  /* 0x20000044ff427230 */ /* 0x100fe40000004100 */
[----:B------:R-:W-:Y:S01]  /*7790*/  FMUL R3, R47, R22 ;  /* 0x000000162f037220 */ /* 0x000fe20000400000 */
[C---:B------:R-:W-:Y:S01]  /*77a0*/  FFMA R18, R49.reuse, R63, R18 ;  /* 0x0000003f31127223 */ /* 0x040fe20000000012 */
[----:B------:R-:W-:Y:S02]  /*77b0*/  HADD2.F32 R68, -RZ, R68.H1_H1 ;  /* 0x30000044ff447230 */ /* 0x000fe40000004100 */
[----:B------:R-:W-:Y:S01]  /*77c0*/  FFMA R19, R49, R64, R19 ;  /* 0x0000004031137223 */ /* 0x000fe20000000013 */
[----:B------:R-:W-:Y:S01]  /*77d0*/  FMUL R23, R47, R23 ;  /* 0x000000172f177220 */ /* 0x000fe20000400000 */
[C---:B------:R-:W-:Y:S01]  /*77e0*/  FFMA R0, R49.reuse, R65, R0 ;  /* 0x0000004131007223 */ /* 0x040fe20000000000 */
[C---:B------:R-:W-:Y:S01]  /*77f0*/  FFMA R2, R49.reuse, R67, R2 ;  /* 0x0000004331027223 */ /* 0x040fe20000000002 */
[--C-:B------:R-:W-:Y:S02]  /*7800*/  HADD2.F32 R71, -RZ, R72.reuse.H0_H0 ;  /* 0x20000048ff477230 */ /* 0x100fe40000004100 */
[----:B------:R-:W-:Y:S01]  /*7810*/  FFMA R3, R49, R66, R3 ;  /* 0x0000004231037223 */ /* 0x000fe20000000003 */
[----:B------:R-:W-:Y:S02]  /*7820*/  HADD2.F32 R72, -RZ, R72.H1_H1 ;  /* 0x30000048ff487230 */ /* 0x000fe40000004100 */
[----:B------:R-:W-:Y:S01]  /*7830*/  FMUL R22, R47, R26 ;  /* 0x0000001a2f167220 */ /* 0x000fe20000400000 */
        /* <DEDUP_REMOVED lines=18> */
[----:B------:R-:W-:Y:S01]  /*7960*/  F2FP.SATFINITE.E4M3.F32.PACK_AB_MERGE_C R94, R15, R14, RZ ;  /* 0x0000000e0f5e723e */ /* 0x000fe200048070ff */
[----:B------:R-:W-:Y:S01]  /*7970*/  FFMA R28, R49, R51, R28 ;  /* 0x00000033311c7223 */ /* 0x000fe2000000001c */
[----:B------:R-:W-:Y:S01]  /*7980*/  F2FP.SATFINITE.E4M3.F32.PACK_AB_MERGE_C R95, R19, R18, RZ ;  /* 0x00000012135f723e */ /* 0x000fe200048070ff */
[C---:B------:R-:W-:Y:S01]  /*7990*/  FFMA R29, R49.reuse, R48, R29 ;  /* 0x00000030311d7223 */ /* 0x040fe2000000001d */
[C---:B------:R-:W-:Y:S01]  /*79a0*/  FFMA R30, R49.reuse, R77, R30 ;  /* 0x0000004d311e7223 */ /* 0x040fe2000000001e */
[----:B------:R-:W-:Y:S01]  /*79b0*/  FFMA R35, R49, R50, R35 ;  /* 0x0000003231237223 */ /* 0x000fe20000000023 */
[----:B------:R-:W-:Y:S02]  /*79c0*/  F2FP.SATFINITE.E4M3.F32.PACK_AB_MERGE_C R94, R13, R12, R94 ;  /* 0x0000000c0d5e723e */ /* 0x000fe4000480705e */
[----:B------:R-:W-:Y:S02]  /*79d0*/  F2FP.SATFINITE.E4M3.F32.PACK_AB_MERGE_C R95, R17, R16, R95 ;  /* 0x00000010115f723e */ /* 0x000fe4000480705f */
[----:B------:R-:W-:Y:S02]  /*79e0*/  F2FP.SATFINITE.E4M3.F32.PACK_AB_MERGE_C R113, R23, R3, RZ ;  /* 0x000000031771723e */ /* 0x000fe400048070ff */
[----:B------:R-:W-:Y:S01]  /*79f0*/  F2FP.SATFINITE.E4M3.F32.PACK_AB_MERGE_C R117, R27, R22, RZ ;  /* 0x000000161b75723e */ /* 0x000fe200048070ff */
[----:B------:R1:W-:Y:S01]  /*7a00*/  STS.128 [R108+UR43+0x1400], R92 ;  /* 0x0014005c6c007988 */ /* 0x0003e20008000c2b */
[----:B------:R-:W-:Y:S02]  /*7a10*/  F2FP.SATFINITE.E4M3.F32.PACK_AB_MERGE_C R114, R31, R26, RZ ;  /* 0x0000001a1f72723e */ /* 0x000fe400048070ff */
[----:B------:R-:W-:Y:S02]  /*7a20*/  F2FP.SATFINITE.E4M3.F32.PACK_AB_MERGE_C R115, R35, R30, RZ ;  /* 0x0000001e2373723e */ /* 0x000fe400048070ff */
[----:B------:R-:W-:Y:S02]  /*7a30*/  F2FP.SATFINITE.E4M3.F32.PACK_AB_MERGE_C R116, R2, R0, R113 ;  /* 0x000000000274723e */ /* 0x000fe40004807071 */
[----:B------:R-:W-:Y:S02]  /*7a40*/  F2FP.SATFINITE.E4M3.F32.PACK_AB_MERGE_C R117, R21, R20, R117 ;  /* 0x000000141575723e */ /* 0x000fe40004807075 */
[----:B------:R-:W-:Y:S02]  /*7a50*/  F2FP.SATFINITE.E4M3.F32.PACK_AB_MERGE_C R118, R25, R24, R114 ;  /* 0x000000181976723e */ /* 0x000fe40004807072 */
[----:B------:R-:W-:Y:S02]  /*7a60*/  F2FP.SATFINITE.E4M3.F32.PACK_AB_MERGE_C R119, R29, R28, R115 ;  /* 0x0000001c1d77723e */ /* 0x000fe40004807073 */
[----:B------:R-:W-:Y:S03]  /*7a70*/  IADD3 R113, PT, PT, R44, 0x1, RZ ;  /* 0x000000012c717810 */ /* 0x000fe60007ffe0ff */
[----:B------:R1:W-:Y:S01]  /*7a80*/  STS.128 [R107+0x1010], R116 ;  /* 0x001010746b007388 */ /* 0x0003e20000000c00 */
[----:B------:R-:W-:Y:S01]  /*7a90*/  @!PT LDS RZ, [RZ] ;  /* 0x00000000fffff984 */ /* 0x000fe20000000800 */
[----:B------:R-:W-:Y:S01]  /*7aa0*/  @!PT LDS RZ, [RZ] ;  /* 0x00000000fffff984 */ /* 0x000fe20000000800 */
[----:B------:R-:W-:Y:S01]  /*7ab0*/  @!PT LDS RZ, [RZ] ;  /* 0x00000000fffff984 */ /* 0x000fe20000000800 */
[----:B------:R-:W-:Y:S01]  /*7ac0*/  @!PT LDS RZ, [RZ] ;  /* 0x00000000fffff984 */ /* 0x000fe20000000800 */
[----:B------:R3:W-:Y:S07]  /*7ad0*/  MEMBAR.ALL.CTA ;  /* 0x0000000000007992 */ /* 0x0007ee0000008000 */
[----:B---3--:R-:W3:Y:S02]  /*7ae0*/  FENCE.VIEW.ASYNC.S ;  /* 0x00000000000073c6 */ /* 0x008ee40000000000 */
[----:B---3--:R-:W-:Y:S06]  /*7af0*/  BAR.SYNC.DEFER_BLOCKING 0x1, 0x80 ;  /* 0x0042000000007b1d */ /* 0x008fec0000010000 */
[----:B------:R-:W-:Y:S05]  /*7b00*/  @P0 BRA `(.L_x_118) ;  /* 0x0000000400980947 */ /* 0x000fea0003800000 */
[-C--:B------:R-:W-:Y:S01]  /*7b10*/  IABS R2, R110.reuse ;  /* 0x0000006e00027213 */ /* 0x080fe20000000000 */
[----:B------:R-:W-:Y:S01]  /*7b20*/  UIADD3 UR8, UPT, UPT, UR43, 0x1400, URZ ;  /* 0x000014002b087890 */ /* 0x000fe2000fffe0ff */
[----:B------:R-:W-:Y:S02]  /*7b30*/  IABS R5, R99 ;  /* 0x0000006300057213 */ /* 0x000fe40000000000 */
[----:B------:R-:W3:Y:S01]  /*7b40*/  I2F.RP R0, R2 ;  /* 0x0000000200007306 */ /* 0x000ee20000209400 */
[----:B------:R-:W-:Y:S02]  /*7b50*/  IABS R6, R91 ;  /* 0x0000005b00067213 */ /* 0x000fe40000000000 */
[----:B------:R-:W-:Y:S01]  /*7b60*/  IMAD.U32 R111, RZ, RZ, UR8 ;  /* 0x00000008ff6f7e24 */ /* 0x000fe2000f8e00ff */
[----:B------:R-:W-:Y:S02]  /*7b70*/  IABS R3, R110 ;  /* 0x0000006e00037213 */ /* 0x000fe40000000000 */
[----:B------:R-:W-:Y:S02]  /*7b80*/  R2UR UR10, R97 ;  /* 0x00000000610a72ca */ /* 0x000fe400000e0000 */
[----:B------:R-:W-:Y:S01]  /*7b90*/  R2UR UR8, R111 ;  /* 0x000000006f0872ca */ /* 0x000fe200000e0000 */
[----:B------:R-:W-:Y:S01]  /*7ba0*/  IMAD.MOV R3, RZ, RZ, -R3 ;  /* 0x000000ffff037224 */ /* 0x000fe200078e0a03 */
[----:B------:R-:W-:Y:S02]  /*7bb0*/  R2UR UR7, R99 ;  /* 0x00000000630772ca */ /* 0x000fe400000e0000 */
[----:B------:R-:W-:Y:S01]  /*7bc0*/  R2UR UR5, R98 ;  /* 0x00000000620572ca */ /* 0x000fe200000e0000 */
[----:B---3--:R-:W3:Y:S06]  /*7bd0*/  MUFU.RCP R0, R0 ;  /* 0x0000000000007308 */ /* 0x008eec0000001000 */
[----:B------:R-:W-:Y:S01]  /*7be0*/  USHF.L.U32 UR10, UR10, 0x6, URZ ;  /* 0x000000060a0a7899 */ /* 0x000fe200080006ff */
[----:B---3--:R-:W-:Y:S03]  /*7bf0*/  VIADD R8, R0, 0xffffffe ;  /* 0x0ffffffe00087836 */ /* 0x008fe60000000000 */
[----:B------:R-:W3:Y:S10]  /*7c00*/  I2F.RP R0, R5 ;  /* 0x0000000500007306 */ /* 0x000ef40000209400 */
[----:B------:R-:W4:Y:S10]  /*7c10*/  F2I.FTZ.U32.TRUNC.NTZ R9, R8 ;  /* 0x0000000800097305 */ /* 0x000f34000021f000 */
[----:B---3--:R-:W3:Y:S01]  /*7c20*/  MUFU.RCP R0, R0 ;  /* 0x0000000000007308 */ /* 0x008ee20000001000 */
[--C-:B----4-:R-:W-:Y:S02]  /*7c30*/  IMAD.MOV R7, RZ, RZ, -R9.reuse ;  /* 0x000000ffff077224 */ /* 0x110fe400078e0a09 */
[----:B------:R-:W-:Y:S02]  /*7c40*/  IMAD.MOV.U32 R8, RZ, RZ, RZ ;  /* 0x000000ffff087224 */ /* 0x000fe400078e00ff */
[----:B------:R-:W-:Y:S04]  /*7c50*/  IMAD R7, R7, R2, RZ ;  /* 0x0000000207077224 */ /* 0x000fe800078e02ff */
[----:B------:R-:W-:Y:S06]  /*7c60*/  IMAD.HI.U32 R7, R9, R7, R8 ;  /* 0x0000000709077227 */ /* 0x000fec00078e0008 */
[----:B------:R-:W-:Y:S04]  /*7c70*/  IMAD.HI.U32 R4, R7, R6, RZ ;  /* 0x0000000607047227 */ /* 0x000fe800078e00ff */
[----:B------:R-:W-:Y:S02]  /*7c80*/  IMAD R6, R4, R3, R6 ;  /* 0x0000000304067224 */ /* 0x000fe400078e0206 */
[----:B---3--:R-:W-:Y:S01]  /*7c90*/  VIADD R7, R0, 0xffffffe ;  /* 0x0ffffffe00077836 */ /* 0x008fe20000000000 */
[----:B------:R-:W-:Y:S02]  /*7ca0*/  IABS R0, R98 ;  /* 0x0000006200007213 */ /* 0x000fe40000000000 */
[----:B------:R-:W-:Y:S02]  /*7cb0*/  ISETP.GT.U32.AND P0, PT, R2, R6, PT ;  /* 0x000000060200720c */ /* 0x000fe40003f04070 */
[----:B------:R-:W3:Y:S10]  /*7cc0*/  I2F.RP R8, R0 ;  /* 0x0000000000087306 */ /* 0x000ef40000209400 */
[----:B------:R-:W4:Y:S01]  /*7cd0*/  F2I.FTZ.U32.TRUNC.NTZ R7, R7 ;  /* 0x0000000700077305 */ /* 0x000f22000021f000 */
[----:B------:R-:W-:Y:S02]  /*7ce0*/  @!P0 IMAD.IADD R6, R6, 0x1, -R2 ;  /* 0x0000000106068824 */ /* 0x000fe400078e0a02 */
[----:B------:R-:W-:Y:S01]  /*7cf0*/  @!P0 VIADD R4, R4, 0x1 ;  /* 0x0000000104048836 */ /* 0x000fe20000000000 */
[----:B------:R-:W-:Y:S02]  /*7d00*/  ISETP.NE.AND P0, PT, R110, RZ, PT ;  /* 0x000000ff6e00720c */ /* 0x000fe40003f05270 */
[----:B------:R-:W-:Y:S01]  /*7d10*/  ISETP.GE.U32.AND P2, PT, R6, R2, PT ;  /* 0x000000020600720c */ /* 0x000fe20003f46070 */
[----:B------:R-:W-:Y:S01]  /*7d20*/  IMAD.MOV.U32 R6, RZ, RZ, RZ ;  /* 0x000000ffff067224 */ /* 0x000fe200078e00ff */
[-C--:B------:R-:W-:Y:S02]  /*7d30*/  LOP3.LUT R2, R91, R110.reuse, RZ, 0x3c, !PT ;  /* 0x0000006e5b027212 */ /* 0x080fe400078e3cff */
[----:B---3--:R-:W3:Y:S02]  /*7d40*/  MUFU.RCP R8, R8 ;  /* 0x0000000800087308 */ /* 0x008ee40000001000 */
[----:B------:R-:W-:Y:S01]  /*7d50*/  ISETP.GE.AND P1, PT, R2, RZ, PT ;  /* 0x000000ff0200720c */ /* 0x000fe20003f26270 */
[--C-:B----4-:R-:W-:Y:S04]  /*7d60*/  IMAD.MOV R2, RZ, RZ, -R7.reuse ;  /* 0x000000ffff027224 */ /* 0x110fe800078e0a07 */
[----:B------:R-:W-:Y:S02]  /*7d70*/  IMAD R3, R2, R5, RZ ;  /* 0x0000000502037224 */ /* 0x000fe400078e02ff */
[----:B------:R-:W-:Y:S02]  /*7d80*/  @P2 IADD3 R4, PT, PT, R4, 0x1, RZ ;  /* 0x0000000104042810 */ /* 0x000fe40007ffe0ff */
[----:B------:R-:W-:Y:S04]  /*7d90*/  IMAD.HI.U32 R7, R7, R3, R6 ;  /* 0x0000000307077227 */ /* 0x000fe800078e0006 */
[----:B------:R-:W-:Y:S01]  /*7da0*/  @!P1 IMAD.MOV R4, RZ, RZ, -R4 ;  /* 0x000000ffff049224 */ /* 0x000fe200078e0a04 */
[----:B------:R-:W-:Y:S04]  /*7db0*/  @!P0 LOP3.LUT R4, RZ, R110, RZ, 0x33, !PT ;  /* 0x0000006eff048212 */ /* 0x000fe800078e33ff */
[----:B------:R-:W-:Y:S02]  /*7dc0*/  IABS R2, R4 ;  /* 0x0000000400027213 */ /* 0x000fe40000000000 */
[----:B------:R-:W-:Y:S03]  /*7dd0*/  R2UR UR11, R4 ;  /* 0x00000000040b72ca */ /* 0x000fe600000e0000 */
[----:B------:R-:W-:Y:S01]  /*7de0*/  IMAD.HI.U32 R3, R7, R2, RZ ;  /* 0x0000000207037227 */ /* 0x000fe200078e00ff */
[----:B---3--:R-:W-:Y:S03]  /*7df0*/  IADD3 R7, PT, PT, R8, 0xffffffe, RZ ;  /* 0x0ffffffe08077810 */ /* 0x008fe60007ffe0ff */
[----:B------:R-:W-:Y:S03]  /*7e00*/  IMAD.MOV R6, RZ, RZ, -R3 ;  /* 0x000000ffff067224 */ /* 0x000fe600078e0a03 */
[----:B------:R-:W3:Y:S01]  /*7e10*/  F2I.FTZ.U32.TRUNC.NTZ R7, R7 ;  /* 0x0000000700077305 */ /* 0x000ee2000021f000 */
[C---:B------:R-:W-:Y:S01]  /*7e20*/  IMAD R2, R5.reuse, R6, R2 ;  /* 0x0000000605027224 */ /* 0x040fe200078e0202 */
[----:B------:R-:W-:Y:S04]  /*7e30*/  MOV R6, RZ ;  /* 0x000000ff00067202 */ /* 0x000fe80000000f00 */
[----:B------:R-:W-:Y:S11]  /*7e40*/  ISETP.GT.U32.AND P0, PT, R5, R2, PT ;  /* 0x000000020500720c */ /* 0x000ff60003f04070 */
[----:B------:R-:W-:Y:S02]  /*7e50*/  @!UPT UIADD3 URZ, UPT, UPT, URZ, URZ, URZ ;  /* 0x000000fffffff290 */ /* 0x000fe4000fffe0ff */
[----:B------:R-:W-:Y:S02]  /*7e60*/  @!P0 IMAD.IADD R2, R2, 0x1, -R5 ;  /* 0x0000000102028824 */ /* 0x000fe400078e0a05 */
[----:B------:R-:W-:Y:S01]  /*7e70*/  @!P0 VIADD R3, R3, 0x1 ;  /* 0x0000000103038836 */ /* 0x000fe20000000000 */
[----:B------:R-:W-:Y:S02]  /*7e80*/  ISETP.NE.AND P0, PT, R99, RZ, PT ;  /* 0x000000ff6300720c */ /* 0x000fe40003f05270 */
[----:B------:R-:W-:Y:S02]  /*7e90*/  ISETP.GE.U32.AND P2, PT, R2, R5, PT ;  /* 0x000000050200720c */ /* 0x000fe40003f46070 */
[-C--:B------:R-:W-:Y:S04]  /*7ea0*/  LOP3.LUT R2, R4, R99.reuse, RZ, 0x3c, !PT ;  /* 0x0000006304027212 */ /* 0x080fe800078e3cff */
[----:B------:R-:W-:Y:S01]  /*7eb0*/  ISETP.GE.AND P1, PT, R2, RZ, PT ;  /* 0x000000ff0200720c */ /* 0x000fe20003f26270 */
[----:B---3--:R-:W-:Y:S06]  /*7ec0*/  IMAD.MOV R2, RZ, RZ, -R7 ;  /* 0x000000ffff027224 */ /* 0x008fec00078e0a07 */
[----:B------:R-:W-:Y:S04]  /*7ed0*/  @P2 VIADD R3, R3, 0x1 ;  /* 0x0000000103032836 */ /* 0x000fe80000000000 */
[----:B------:R-:W-:Y:S02]  /*7ee0*/  IMAD.MOV.U32 R5, RZ, RZ, R3 ;  /* 0x000000ffff057224 */ /* 0x000fe400078e0003 */
[----:B------:R-:W-:Y:S02]  /*7ef0*/  IMAD R3, R2, R0, RZ ;  /* 0x0000000002037224 */ /* 0x000fe400078e02ff */
        /* <DEDUP_REMOVED lines=10> */
[----:B------:R-:W-:Y:S02]  /*7fa0*/  @!P0 IMAD.IADD R2, R2, 0x1, -R0 ;  /* 0x0000000102028824 */ /* 0x000fe400078e0a00 */
[----:B------:R-:W-:Y:S01]  /*7fb0*/  @!P0 VIADD R7, R7, 0x1 ;  /* 0x0000000107078836 */ /* 0x000fe20000000000 */
[----:B------:R-:W-:Y:S02]  /*7fc0*/  ISETP.NE.AND P0, PT, R98, RZ, PT ;  /* 0x000000ff6200720c */ /* 0x000fe40003f05270 */
[----:B------:R-:W-:Y:S02]  /*7fd0*/  ISETP.GE.U32.AND P1, PT, R2, R0, PT ;  /* 0x000000000200720c */ /* 0x000fe40003f26070 */
[----:B------:R-:W-:Y:S04]  /*7fe0*/  LOP3.LUT R0, R5, R98, RZ, 0x3c, !PT ;  /* 0x0000006205007212 */ /* 0x000fe800078e3cff */
[----:B------:R-:W-:Y:S02]  /*7ff0*/  R2UR UR4, R0 ;  /* 0x00000000000472ca */ /* 0x000fe400000e0000 */
[----:B------:R-:W-:Y:S03]  /*8000*/  IADD3 R0, PT, PT, -R4, RZ, RZ ;  /* 0x000000ff04007210 */ /* 0x000fe60007ffe1ff */
[----:B------:R-:W-:Y:S02]  /*8010*/  VOTEU.ALL UP0, P0 ;  /* 0x0000000000ff7886 */ /* 0x000fe40000000000 */
[----:B------:R-:W-:Y:S02]  /*8020*/  @P1 VIADD R7, R7, 0x1 ;  /* 0x0000000107071836 */ /* 0x000fe40000000000 */
[----:B------:R-:W-:Y:S02]  /*8030*/  IMAD R91, R110, R0, R91 ;  /* 0x000000006e5b7224 */ /* 0x000fe400078e025b */
[----:B------:R-:W-:Y:S01]  /*8040*/  IMAD.MOV R0, RZ, RZ, -R5 ;  /* 0x000000ffff007224 */ /* 0x000fe200078e0a05 */
[----:B------:R-:W-:Y:S01]  /*8050*/  R2UR UR13, R7 ;  /* 0x00000000070d72ca */ /* 0x000fe200000e0000 */
[----:B------:R-:W-:Y:S01]  /*8060*/  UISETP.GE.AND UP1, UPT, UR4, URZ, UPT ;  /* 0x000000ff0400728c */ /* 0x000fe2000bf26270 */
[----:B------:R-:W-:Y:S02]  /*8070*/  R2UR UR4, R98 ;  /* 0x00000000620472ca */ /* 0x000fe400000e0000 */
[----:B------:R-:W-:Y:S02]  /*8080*/  R2UR UR9, R91 ;  /* 0x000000005b0972ca */ /* 0x000fe400000e0000 */
[----:B------:R-:W-:Y:S07]  /*8090*/  R2UR UR6, R0 ;  /* 0x00000000000672ca */ /* 0x000fee00000e0000 */
[----:B------:R-:W-:Y:S02]  /*80a0*/  @!UP1 UIADD3 UR13, UPT, UPT, -UR13, URZ, URZ ;  /* 0x000000ff0d0d9290 */ /* 0x000fe4000fffe1ff */
[----:B------:R-:W-:Y:S02]  /*80b0*/  @!UP0 ULOP3.LUT UR13, URZ, UR4, URZ, 0x33, !UPT ;  /* 0x00000004ff0d8292 */ /* 0x000fe4000f8e33ff */
[----:B------:R-:W-:Y:S02]  /*80c0*/  UIADD3 UR14, UP0, UPT, UR46, 0x780, URZ ;  /* 0x000007802e0e7890 */ /* 0x000fe4000ff1e0ff */
[----:B------:R-:W-:Y:S02]  /*80d0*/  USHF.L.U32 UR9, UR9, 0x6, URZ ;  /* 0x0000000609097899 */ /* 0x000fe400080006ff */
[----:B------:R-:W-:Y:S01]  /*80e0*/  IMAD R2, RZ, RZ, -UR13 ;  /* 0x8000000dff027e24 */ /* 0x000fe2000f8e02ff */
[----:B------:R-:W-:Y:S02]  /*80f0*/  UIMAD UR11, UR7, UR6, UR11 ;  /* 0x00000006070b72a4 */ /* 0x000fe4000f8e020b */
[----:B------:R-:W-:Y:S02]  /*8100*/  UIADD3.X UR15, UPT, UPT, URZ, UR47, URZ, UP0, !UPT ;  /* 0x0000002fff0f7290 */ /* 0x000fe400087fe4ff */
[----:B------:R-:W-:Y:S11]  /*8110*/  R2UR UR4, R2 ;  /* 0x00000000020472ca */ /* 0x000ff600000e0000 */
[----:B------:R-:W-:Y:S02]  /*8120*/  @!UPT UIADD3 URZ, UPT, UPT, URZ, URZ, URZ ;  /* 0x000000fffffff290 */ /* 0x000fe4000fffe0ff */
[----:B------:R-:W-:Y:S09]  /*8130*/  UIMAD UR12, UR5, UR4, UR12 ;  /* 0x00000004050c72a4 */ /* 0x000ff2000f8e020c */
[----:B------:R3:W-:Y:S01]  /*8140*/  UTMASTG.5D [UR8], [UR14] ;  /* 0x000000080e0073b5 */ /* 0x0007e20008020000 */
[----:B------:R0:W-:Y:S01]  /*8150*/  UTMACMDFLUSH ;  /* 0x00000000000079b7 */ /* 0x0001e20000000000 */
[----:B---3--:R-:W-:Y:S04]  /*8160*/  DEPBAR.LE SB0, 0x0 ;  /* 0x000080000000791a */ /* 0x008fe80000000000 */
.L_x_118:
[----:B------:R-:W-:Y:S05]  /*8170*/  BSYNC.RECONVERGENT B0 ;  /* 0x0000000000007941 */ /* 0x000fea0003800200 */
.L_x_117:
[----:B------:R-:W-:Y:S01]  /*8180*/  BAR.SYNC.DEFER_BLOCKING 0x1, 0x80 ;  /* 0x0042000000007b1d */ /* 0x000fe20000010000 */
[----:B------:R-:W-:Y:S01]  /*8190*/  ISETP.NE.AND P1, PT, R112, RZ, PT ;  /* 0x000000ff7000720c */ /* 0x000fe20003f25270 */
[----:B------:R-:W-:Y:S01]  /*81a0*/  IMAD.IADD R91, R43, 0x1, R79 ;  /* 0x000000012b5b7824 */ /* 0x000fe200078e024f */
[----:B------:R-:W-:Y:S01]  /*81b0*/  ISETP.NE.AND P0, PT, R113, 0x2, PT ;  /* 0x000000027100780c */ /* 0x000fe20003f05270 */
[----:B------:R-:W-:Y:S01]  /*81c0*/  IMAD.IADD R97, R45, 0x1, R90 ;  /* 0x000000012d617824 */ /* 0x000fe200078e025a */
[----:B------:R-:W-:Y:S02]  /*81d0*/  LOP3.LUT R105, R105, 0x1, RZ, 0x3c, !PT ;  /* 0x0000000169697812 */ /* 0x000fe400078e3cff */
[----:B------:R-:W-:Y:S02]  /*81e0*/  SEL R3, RZ, 0x1, P0 ;  /* 0x00000001ff037807 */ /* 0x000fe40000000000 */
[----:B------:R-:W-:Y:S02]  /*81f0*/  SEL R44, R113, RZ, P0 ;  /* 0x000000ff712c7207 */ /* 0x000fe40000000000 */
[----:B------:R-:W-:Y:S01]  /*8200*/  LOP3.LUT R106, R106, R3, RZ, 0x3c, !PT ;  /* 0x000000036a6a7212 */ /* 0x000fe200078e3cff */
[----:B------:R-:W-:Y:S02]  /*8210*/  UMOV UR45, UR44 ;  /* 0x0000002c002d7c82 */ /* 0x000fe40008000000 */
[----:B------:R-:W-:Y:S05]  /*8220*/  @P1 BRA `(.L_x_119) ;  /* 0xffffffe000401947 */ /* 0x000fea000383ffff */
[----:B------:R-:W-:Y:S05]  /*8230*/  EXIT ;  /* 0x000000000000794d */ /* 0x000fea0003800000 */
.L_x_25:
[----:B------:R-:W-:Y:S07]  /*8240*/  MOV R3, UR37 ;  /* 0x0000002500037c02 */ /* 0x000fee0008000f00 */
.L_x_120:
[----:B---3--:R3:W4:Y:S02]  /*8250*/  SYNCS.PHASECHK.TRANS64.TRYWAIT P0, [R3+URZ+0xd8], R18 ;  /* 0x0000d812030075a7 */ /* 0x00872400080011ff */
[----:B----4-:R-:W-:Y:S05]  /*8260*/  @!P0 NANOSLEEP.SYNCS 0x989680 ;  /* 0x009896800000895d */ /* 0x010fea0003900000 */
[----:B------:R-:W4:Y:S02]  /*8270*/  @!P0 SYNCS.PHASECHK.TRANS64 P0, [R3+URZ+0xd8], R18 ;  /* 0x0000d812030085a7 */ /* 0x000f2400080010ff */
[----:B----4-:R-:W-:Y:S05]  /*8280*/  @!P0 BRA `(.L_x_120) ;  /* 0xfffffffc00f08947 */ /* 0x010fea000383ffff */
[----:B------:R-:W-:Y:S05]  /*8290*/  BRA `(.L_x_24) ;  /* 0xffffff9c00507947 */ /* 0x000fea000383ffff */
.L_x_32:
[----:B------:R-:W-:Y:S07]  /*82a0*/  MOV R4, UR41 ;  /* 0x0000002900047c02 */ /* 0x000fee0008000f00 */
.L_x_121:
[----:B----4-:R4:W1:Y:S02]  /*82b0*/  SYNCS.PHASECHK.TRANS64.TRYWAIT P0, [R4+URZ+0xd8], R7 ;  /* 0x0000d807040075a7 */ /* 0x01086400080011ff */
[----:B-1----:R-:W-:Y:S05]  /*82c0*/  @!P0 NANOSLEEP.SYNCS 0x989680 ;  /* 0x009896800000895d */ /* 0x002fea0003900000 */
[----:B------:R-:W1:Y:S02]  /*82d0*/  @!P0 SYNCS.PHASECHK.TRANS64 P0, [R4+URZ+0xd8], R7 ;  /* 0x0000d807040085a7 */ /* 0x000e6400080010ff */
[----:B-1----:R-:W-:Y:S05]  /*82e0*/  @!P0 BRA `(.L_x_121) ;  /* 0xfffffffc00f08947 */ /* 0x002fea000383ffff */
[----:B------:R-:W-:Y:S05]  /*82f0*/  BRA `(.L_x_31) ;  /* 0xffffffa000cc7947 */ /* 0x000fea000383ffff */
.L_x_37:
[----:B-1----:R-:W-:-:S07]  /*8300*/  MOV R2, UR45 ;  /* 0x0000002d00027c02 */ /* 0x002fce0008000f00 */
.L_x_122:
[----:B-1----:R1:W2:Y:S02]  /*8310*/  SYNCS.PHASECHK.TRANS64.TRYWAIT P0, [R2+URZ+0x1d0], R3 ;  /* 0x0001d003020075a7 */ /* 0x0022a400080011ff */
[----:B--2---:R-:W-:Y:S05]  /*8320*/  @!P0 NANOSLEEP.SYNCS 0x989680 ;  /* 0x009896800000895d */ /* 0x004fea0003900000 */
[----:B------:R-:W2:Y:S02]  /*8330*/  @!P0 SYNCS.PHASECHK.TRANS64 P0, [R2+URZ+0x1d0], R3 ;  /* 0x0001d003020085a7 */ /* 0x000ea400080010ff */
[----:B--2---:R-:W-:Y:S05]  /*8340*/  @!P0 BRA `(.L_x_122) ;  /* 0xfffffffc00f08947 */ /* 0x004fea000383ffff */
[----:B------:R-:W-:Y:S05]  /*8350*/  BRA `(.L_x_123) ;  /* 0xffffffa400d87947 */ /* 0x000fea000383ffff */
.L_x_41:
[----:B------:R-:W-:-:S07]  /*8360*/  MOV R0, UR4 ;  /* 0x0000000400007c02 */ /* 0x000fce0008000f00 */
.L_x_124:
[----:B-1----:R1:W2:Y:S02]  /*8370*/  SYNCS.PHASECHK.TRANS64.TRYWAIT P0, [R0+URZ], R3 ;  /* 0x00000003000075a7 */ /* 0x0022a400080011ff */
[----:B--2---:R-:W-:Y:S05]  /*8380*/  @!P0 NANOSLEEP.SYNCS 0x989680 ;  /* 0x009896800000895d */ /* 0x004fea0003900000 */
[----:B------:R-:W2:Y:S02]  /*8390*/  @!P0 SYNCS.PHASECHK.TRANS64 P0, [R0+URZ], R3 ;  /* 0x00000003000085a7 */ /* 0x000ea400080010ff */
[----:B--2---:R-:W-:Y:S05]  /*83a0*/  @!P0 BRA `(.L_x_124) ;  /* 0xfffffffc00f08947 */ /* 0x004fea000383ffff */
[----:B------:R-:W-:Y:S05]  /*83b0*/  BRA `(.L_x_125) ;  /* 0xffffffac00287947 */ /* 0x000fea000383ffff */
.L_x_42:
[----:B------:R-:W-:-:S07]  /*83c0*/  MOV R0, UR4 ;  /* 0x0000000400007c02 */ /* 0x000fce0008000f00 */
.L_x_126:
[----:B-1----:R1:W2:Y:S02]  /*83d0*/  SYNCS.PHASECHK.TRANS64.TRYWAIT P0, [R0+URZ], R3 ;  /* 0x00000003000075a7 */ /* 0x0022a400080011ff */
[----:B--2---:R-:W-:Y:S05]  /*83e0*/  @!P0 NANOSLEEP.SYNCS 0x989680 ;  /* 0x009896800000895d */ /* 0x004fea0003900000 */
[----:B------:R-:W2:Y:S02]  /*83f0*/  @!P0 SYNCS.PHASECHK.TRANS64 P0, [R0+URZ], R3 ;  /* 0x00000003000085a7 */ /* 0x000ea400080010ff */
[----:B--2---:R-:W-:Y:S05]  /*8400*/  @!P0 BRA `(.L_x_126) ;  /* 0xfffffffc00f08947 */ /* 0x004fea000383ffff */
[----:B------:R-:W-:Y:S05]  /*8410*/  BRA `(.L_x_127) ;  /* 0xffffffac00347947 */ /* 0x000fea000383ffff */
.L_x_43:
[----:B------:R-:W-:-:S07]  /*8420*/  MOV R0, UR4 ;  /* 0x0000000400007c02 */ /* 0x000fce0008000f00 */
.L_x_128:
[----:B-1----:R1:W2:Y:S02]  /*8430*/  SYNCS.PHASECHK.TRANS64.TRYWAIT P0, [R0+URZ], R3 ;  /* 0x00000003000075a7 */ /* 0x0022a400080011ff */
[----:B--2---:R-:W-:Y:S05]  /*8440*/  @!P0 NANOSLEEP.SYNCS 0x989680 ;  /* 0x009896800000895d */ /* 0x004fea0003900000 */
[----:B------:R-:W2:Y:S02]  /*8450*/  @!P0 SYNCS.PHASECHK.TRANS64 P0, [R0+URZ], R3 ;  /* 0x00000003000085a7 */ /* 0x000ea400080010ff */
[----:B--2---:R-:W-:Y:S05]  /*8460*/  @!P0 BRA `(.L_x_128) ;  /* 0xfffffffc00f08947 */ /* 0x004fea000383ffff */
[----:B------:R-:W-:Y:S05]  /*8470*/  BRA `(.L_x_129) ;  /* 0xffffffac00407947 */ /* 0x000fea000383ffff */
.L_x_44:
[----:B------:R-:W-:-:S07]  /*8480*/  MOV R0, UR4 ;  /* 0x0000000400007c02 */ /* 0x000fce0008000f00 */
.L_x_130:
[----:B-1----:R1:W2:Y:S02]  /*8490*/  SYNCS.PHASECHK.TRANS64.TRYWAIT P0, [R0+URZ], R3 ;  /* 0x00000003000075a7 */ /* 0x0022a400080011ff */
[----:B--2---:R-:W-:Y:S05]  /*84a0*/  @!P0 NANOSLEEP.SYNCS 0x989680 ;  /* 0x009896800000895d */ /* 0x004fea0003900000 */
[----:B------:R-:W2:Y:S02]  /*84b0*/  @!P0 SYNCS.PHASECHK.TRANS64 P0, [R0+URZ], R3 ;  /* 0x00000003000085a7 */ /* 0x000ea400080010ff */
[----:B--2---:R-:W-:Y:S05]  /*84c0*/  @!P0 BRA `(.L_x_130) ;  /* 0xfffffffc00f08947 */ /* 0x004fea000383ffff */
[----:B------:R-:W-:Y:S05]  /*84d0*/  BRA `(.L_x_131) ;  /* 0xffffffac004c7947 */ /* 0x000fea000383ffff */
.L_x_45:
[----:B------:R-:W-:-:S07]  /*84e0*/  MOV R0, UR4 ;  /* 0x0000000400007c02 */ /* 0x000fce0008000f00 */
.L_x_132:
[----:B-1----:R1:W2:Y:S02]  /*84f0*/  SYNCS.PHASECHK.TRANS64.TRYWAIT P0, [R0+URZ], R3 ;  /* 0x00000003000075a7 */ /* 0x0022a400080011ff */
[----:B--2---:R-:W-:Y:S05]  /*8500*/  @!P0 NANOSLEEP.SYNCS 0x989680 ;  /* 0x009896800000895d */ /* 0x004fea0003900000 */
[----:B------:R-:W2:Y:S02]  /*8510*/  @!P0 SYNCS.PHASECHK.TRANS64 P0, [R0+URZ], R3 ;  /* 0x00000003000085a7 */ /* 0x000ea400080010ff */
[----:B--2---:R-:W-:Y:S05]  /*8520*/  @!P0 BRA `(.L_x_132) ;  /* 0xfffffffc00f08947 */ /* 0x004fea000383ffff */
[----:B------:R-:W-:Y:S05]  /*8530*/  BRA `(.L_x_133) ;  /* 0xffffffac00587947 */ /* 0x000fea000383ffff */
.L_x_46:
[----:B------:R-:W-:-:S07]  /*8540*/  MOV R0, UR4 ;  /* 0x0000000400007c02 */ /* 0x000fce0008000f00 */
.L_x_134:
[----:B-1----:R1:W2:Y:S02]  /*8550*/  SYNCS.PHASECHK.TRANS64.TRYWAIT P0, [R0+URZ], R3 ;  /* 0x00000003000075a7 */ /* 0x0022a400080011ff */
[----:B--2---:R-:W-:Y:S05]  /*8560*/  @!P0 NANOSLEEP.SYNCS 0x989680 ;  /* 0x009896800000895d */ /* 0x004fea0003900000 */
[----:B------:R-:W2:Y:S02]  /*8570*/  @!P0 SYNCS.PHASECHK.TRANS64 P0, [R0+URZ], R3 ;  /* 0x00000003000085a7 */ /* 0x000ea400080010ff */
[----:B--2---:R-:W-:Y:S05]  /*8580*/  @!P0 BRA `(.L_x_134) ;  /* 0xfffffffc00f08947 */ /* 0x004fea000383ffff */
[----:B------:R-:W-:Y:S05]  /*8590*/  BRA `(.L_x_135) ;  /* 0xffffffac00647947 */ /* 0x000fea000383ffff */
.L_x_47:
[----:B------:R-:W-:-:S07]  /*85a0*/  MOV R0, UR4 ;  /* 0x0000000400007c02 */ /* 0x000fce0008000f00 */
.L_x_136:
[----:B-1----:R1:W2:Y:S02]  /*85b0*/  SYNCS.PHASECHK.TRANS64.TRYWAIT P0, [R0+URZ], R3 ;  /* 0x00000003000075a7 */ /* 0x0022a400080011ff */
[----:B--2---:R-:W-:Y:S05]  /*85c0*/  @!P0 NANOSLEEP.SYNCS 0x989680 ;  /* 0x009896800000895d */ /* 0x004fea0003900000 */
[----:B------:R-:W2:Y:S02]  /*85d0*/  @!P0 SYNCS.PHASECHK.TRANS64 P0, [R0+URZ], R3 ;  /* 0x00000003000085a7 */ /* 0x000ea400080010ff */
[----:B--2---:R-:W-:Y:S05]  /*85e0*/  @!P0 BRA `(.L_x_136) ;  /* 0xfffffffc00f08947 */ /* 0x004fea000383ffff */
[----:B------:R-:W-:Y:S05]  /*85f0*/  BRA `(.L_x_137) ;  /* 0xffffffac00707947 */ /* 0x000fea000383ffff */
.L_x_48:
[----:B------:R-:W-:-:S07]  /*8600*/  MOV R0, UR4 ;  /* 0x0000000400007c02 */ /* 0x000fce0008000f00 */
.L_x_138:
[----:B-1----:R1:W2:Y:S02]  /*8610*/  SYNCS.PHASECHK.TRANS64.TRYWAIT P0, [R0+URZ], R3 ;  /* 0x00000003000075a7 */ /* 0x0022a400080011ff */
[----:B--2---:R-:W-:Y:S05]  /*8620*/  @!P0 NANOSLEEP.SYNCS 0x989680 ;  /* 0x009896800000895d */ /* 0x004fea0003900000 */
[----:B------:R-:W2:Y:S02]  /*8630*/  @!P0 SYNCS.PHASECHK.TRANS64 P0, [R0+URZ], R3 ;  /* 0x00000003000085a7 */ /* 0x000ea400080010ff */
[----:B--2---:R-:W-:Y:S05]  /*8640*/  @!P0 BRA `(.L_x_138) ;  /* 0xfffffffc00f08947 */ /* 0x004fea000383ffff */
[----:B------:R-:W-:Y:S05]  /*8650*/  BRA `(.L_x_139) ;  /* 0xffffffac007c7947 */ /* 0x000fea000383ffff */
.L_x_49:
[----:B------:R-:W-:-:S07]  /*8660*/  MOV R0, UR4 ;  /* 0x0000000400007c02 */ /* 0x000fce0008000f00 */
.L_x_140:
[----:B-1----:R1:W2:Y:S02]  /*8670*/  SYNCS.PHASECHK.TRANS64.TRYWAIT P0, [R0+URZ], R3 ;  /* 0x00000003000075a7 */ /* 0x0022a400080011ff */
[----:B--2---:R-:W-:Y:S05]  /*8680*/  @!P0 NANOSLEEP.SYNCS 0x989680 ;  /* 0x009896800000895d */ /* 0x004fea0003900000 */
[----:B------:R-:W2:Y:S02]  /*8690*/  @!P0 SYNCS.PHASECHK.TRANS64 P0, [R0+URZ], R3 ;  /* 0x00000003000085a7 */ /* 0x000ea400080010ff */
[----:B--2---:R-:W-:Y:S05]  /*86a0*/  @!P0 BRA `(.L_x_140) ;  /* 0xfffffffc00f08947 */ /* 0x004fea000383ffff */
[----:B------:R-:W-:Y:S05]  /*86b0*/  BRA `(.L_x_141) ;  /* 0xffffffac00887947 */ /* 0x000fea000383ffff */
.L_x_50:
[----:B------:R-:W-:-:S07]  /*86c0*/  MOV R0, UR4 ;  /* 0x0000000400007c02 */ /* 0x000fce0008000f00 */
.L_x_142:
[----:B-1----:R1:W2:Y:S02]  /*86d0*/  SYNCS.PHASECHK.TRANS64.TRYWAIT P0, [R0+URZ], R3 ;  /* 0x00000003000075a7 */ /* 0x0022a400080011ff */
[----:B--2---:R-:W-:Y:S05]  /*86e0*/  @!P0 NANOSLEEP.SYNCS 0x989680 ;  /* 0x009896800000895d */ /* 0x004fea0003900000 */
[----:B------:R-:W2:Y:S02]  /*86f0*/  @!P0 SYNCS.PHASECHK.TRANS64 P0, [R0+URZ], R3 ;  /* 0x00000003000085a7 */ /* 0x000ea400080010ff */
[----:B--2---:R-:W-:Y:S05]  /*8700*/  @!P0 BRA `(.L_x_142) ;  /* 0xfffffffc00f08947 */ /* 0x004fea000383ffff */
[----:B------:R-:W-:Y:S05]  /*8710*/  BRA `(.L_x_143) ;  /* 0xffffffac00947947 */ /* 0x000fea000383ffff */
.L_x_51:
[----:B------:R-:W-:-:S07]  /*8720*/  MOV R0, UR4 ;  /* 0x0000000400007c02 */ /* 0x000fce0008000f00 */
.L_x_144:
[----:B-1----:R1:W2:Y:S02]  /*8730*/  SYNCS.PHASECHK.TRANS64.TRYWAIT P0, [R0+URZ], R3 ;  /* 0x00000003000075a7 */ /* 0x0022a400080011ff */
[----:B--2---:R-:W-:Y:S05]  /*8740*/  @!P0 NANOSLEEP.SYNCS 0x989680 ;  /* 0x009896800000895d */ /* 0x004fea0003900000 */
[----:B------:R-:W2:Y:S02]  /*8750*/  @!P0 SYNCS.PHASECHK.TRANS64 P0, [R0+URZ], R3 ;  /* 0x00000003000085a7 */ /* 0x000ea400080010ff */
[----:B--2---:R-:W-:Y:S05]  /*8760*/  @!P0 BRA `(.L_x_144) ;  /* 0xfffffffc00f08947 */ /* 0x004fea000383ffff */
[----:B------:R-:W-:Y:S05]  /*8770*/  BRA `(.L_x_145) ;  /* 0xffffffac00a07947 */ /* 0x000fea000383ffff */
.L_x_52:
[----:B------:R-:W-:-:S07]  /*8780*/  MOV R0, UR4 ;  /* 0x0000000400007c02 */ /* 0x000fce0008000f00 */
.L_x_146:
[----:B-1----:R1:W2:Y:S02]  /*8790*/  SYNCS.PHASECHK.TRANS64.TRYWAIT P0, [R0+URZ], R3 ;  /* 0x00000003000075a7 */ /* 0x0022a400080011ff */
[----:B--2---:R-:W-:Y:S05]  /*87a0*/  @!P0 NANOSLEEP.SYNCS 0x989680 ;  /* 0x009896800000895d */ /* 0x004fea0003900000 */
[----:B------:R-:W2:Y:S02]  /*87b0*/  @!P0 SYNCS.PHASECHK.TRANS64 P0, [R0+URZ], R3 ;  /* 0x00000003000085a7 */ /* 0x000ea400080010ff */
[----:B--2---:R-:W-:Y:S05]  /*87c0*/  @!P0 BRA `(.L_x_146) ;  /* 0xfffffffc00f08947 */ /* 0x004fea000383ffff */
[----:B------:R-:W-:Y:S05]  /*87d0*/  BRA `(.L_x_147) ;  /* 0xffffffac00ac7947 */ /* 0x000fea000383ffff */
.L_x_53:
[----:B------:R-:W-:-:S07]  /*87e0*/  MOV R0, UR4 ;  /* 0x0000000400007c02 */ /* 0x000fce0008000f00 */
.L_x_148:
[----:B-1----:R1:W2:Y:S02]  /*87f0*/  SYNCS.PHASECHK.TRANS64.TRYWAIT P0, [R0+URZ], R3 ;  /* 0x00000003000075a7 */ /* 0x0022a400080011ff */
[----:B--2---:R-:W-:Y:S05]  /*8800*/  @!P0 NANOSLEEP.SYNCS 0x989680 ;  /* 0x009896800000895d */ /* 0x004fea0003900000 */
[----:B------:R-:W2:Y:S02]  /*8810*/  @!P0 SYNCS.PHASECHK.TRANS64 P0, [R0+URZ], R3 ;  /* 0x00000003000085a7 */ /* 0x000ea400080010ff */
[----:B--2---:R-:W-:Y:S05]  /*8820*/  @!P0 BRA `(.L_x_148) ;  /* 0xfffffffc00f08947 */ /* 0x004fea000383ffff */
[----:B------:R-:W-:Y:S05]  /*8830*/  BRA `(.L_x_149) ;  /* 0xffffffac00b87947 */ /* 0x000fea000383ffff */
.L_x_54:
[----:B------:R-:W-:-:S07]  /*8840*/  MOV R0, UR4 ;  /* 0x0000000400007c02 */ /* 0x000fce0008000f00 */
.L_x_150:
[----:B-1----:R1:W2:Y:S02]  /*8850*/  SYNCS.PHASECHK.TRANS64.TRYWAIT P0, [R0+URZ], R3 ;  /* 0x00000003000075a7 */ /* 0x0022a400080011ff */
[----:B--2---:R-:W-:Y:S05]  /*8860*/  @!P0 NANOSLEEP.SYNCS 0x989680 ;  /* 0x009896800000895d */ /* 0x004fea0003900000 */
[----:B------:R-:W2:Y:S02]  /*8870*/  @!P0 SYNCS.PHASECHK.TRANS64 P0, [R0+URZ], R3 ;  /* 0x00000003000085a7 */ /* 0x000ea400080010ff */
[----:B--2---:R-:W-:Y:S05]  /*8880*/  @!P0 BRA `(.L_x_150) ;  /* 0xfffffffc00f08947 */ /* 0x004fea000383ffff */
[----:B------:R-:W-:Y:S05]  /*8890*/  BRA `(.L_x_151) ;  /* 0xffffffac00c47947 */ /* 0x000fea000383ffff */
.L_x_55:
[----:B------:R-:W-:-:S07]  /*88a0*/  MOV R0, UR4 ;  /* 0x0000000400007c02 */ /* 0x000fce0008000f00 */
.L_x_152:
[----:B-1----:R1:W2:Y:S02]  /*88b0*/  SYNCS.PHASECHK.TRANS64.TRYWAIT P0, [R0+URZ], R3 ;  /* 0x00000003000075a7 */ /* 0x0022a400080011ff */
[----:B--2---:R-:W-:Y:S05]  /*88c0*/  @!P0 NANOSLEEP.SYNCS 0x989680 ;  /* 0x009896800000895d */ /* 0x004fea0003900000 */
[----:B------:R-:W2:Y:S02]  /*88d0*/  @!P0 SYNCS.PHASECHK.TRANS64 P0, [R0+URZ], R3 ;  /* 0x00000003000085a7 */ /* 0x000ea400080010ff */
[----:B--2---:R-:W-:Y:S05]  /*88e0*/  @!P0 BRA `(.L_x_152) ;  /* 0xfffffffc00f08947 */ /* 0x004fea000383ffff */
[----:B------:R-:W-:Y:S05]  /*88f0*/  BRA `(.L_x_153) ;  /* 0xffffffac00d07947 */ /* 0x000fea000383ffff */
.L_x_56:
[----:B------:R-:W-:-:S07]  /*8900*/  MOV R0, UR4 ;  /* 0x0000000400007c02 */ /* 0x000fce0008000f00 */
.L_x_154:
[----:B-1----:R1:W2:Y:S02]  /*8910*/  SYNCS.PHASECHK.TRANS64.TRYWAIT P0, [R0+URZ], R3 ;  /* 0x00000003000075a7 */ /* 0x0022a400080011ff */
[----:B--2---:R-:W-:Y:S05]  /*8920*/  @!P0 NANOSLEEP.SYNCS 0x989680 ;  /* 0x009896800000895d */ /* 0x004fea0003900000 */
[----:B------:R-:W2:Y:S02]  /*8930*/  @!P0 SYNCS.PHASECHK.TRANS64 P0, [R0+URZ], R3 ;  /* 0x00000003000085a7 */ /* 0x000ea400080010ff */
[----:B--2---:R-:W-:Y:S05]  /*8940*/  @!P0 BRA `(.L_x_154) ;  /* 0xfffffffc00f08947 */ /* 0x004fea000383ffff */
[----:B------:R-:W-:Y:S05]  /*8950*/  BRA `(.L_x_155) ;  /* 0xffffffac00dc7947 */ /* 0x000fea000383ffff */
.L_x_57:
[----:B------:R-:W-:-:S07]  /*8960*/  MOV R0, UR4 ;  /* 0x0000000400007c02 */ /* 0x000fce0008000f00 */
.L_x_156:
[----:B-1----:R1:W2:Y:S02]  /*8970*/  SYNCS.PHASECHK.TRANS64.TRYWAIT P0, [R0+URZ], R3 ;  /* 0x00000003000075a7 */ /* 0x0022a400080011ff */
[----:B--2---:R-:W-:Y:S05]  /*8980*/  @!P0 NANOSLEEP.SYNCS 0x989680 ;  /* 0x009896800000895d */ /* 0x004fea0003900000 */
[----:B------:R-:W2:Y:S02]  /*8990*/  @!P0 SYNCS.PHASECHK.TRANS64 P0, [R0+URZ], R3 ;  /* 0x00000003000085a7 */ /* 0x000ea400080010ff */
[----:B--2---:R-:W-:Y:S05]  /*89a0*/  @!P0 BRA `(.L_x_156) ;  /* 0xfffffffc00f08947 */ /* 0x004fea000383ffff */
[----:B------:R-:W-:Y:S05]  /*89b0*/  BRA `(.L_x_157) ;  /* 0xffffffac00e87947 */ /* 0x000fea000383ffff */
.L_x_58:
[----:B------:R-:W-:-:S07]  /*89c0*/  MOV R0, UR4 ;  /* 0x0000000400007c02 */ /* 0x000fce0008000f00 */
.L_x_158:
[----:B-1----:R1:W2:Y:S02]  /*89d0*/  SYNCS.PHASECHK.TRANS64.TRYWAIT P0, [R0+URZ], R3 ;  /* 0x00000003000075a7 */ /* 0x0022a400080011ff */
[----:B--2---:R-:W-:Y:S05]  /*89e0*/  @!P0 NANOSLEEP.SYNCS 0x989680 ;  /* 0x009896800000895d */ /* 0x004fea0003900000 */
[----:B------:R-:W2:Y:S02]  /*89f0*/  @!P0 SYNCS.PHASECHK.TRANS64 P0, [R0+URZ], R3 ;  /* 0x00000003000085a7 */ /* 0x000ea400080010ff */
[----:B--2---:R-:W-:Y:S05]  /*8a00*/  @!P0 BRA `(.L_x_158) ;  /* 0xfffffffc00f08947 */ /* 0x004fea000383ffff */
[----:B------:R-:W-:Y:S05]  /*8a10*/  BRA `(.L_x_159) ;  /* 0xffffffac00f47947 */ /* 0x000fea000383ffff */
.L_x_59:
[----:B------:R-:W-:-:S07]  /*8a20*/  MOV R0, UR4 ;  /* 0x0000000400007c02 */ /* 0x000fce0008000f00 */
.L_x_160:
[----:B-1----:R1:W2:Y:S02]  /*8a30*/  SYNCS.PHASECHK.TRANS64.TRYWAIT P0, [R0+URZ], R3 ;  /* 0x00000003000075a7 */ /* 0x0022a400080011ff */
[----:B--2---:R-:W-:Y:S05]  /*8a40*/  @!P0 NANOSLEEP.SYNCS 0x989680 ;  /* 0x009896800000895d */ /* 0x004fea0003900000 */
[----:B------:R-:W2:Y:S02]  /*8a50*/  @!P0 SYNCS.PHASECHK.TRANS64 P0, [R0+URZ], R3 ;  /* 0x00000003000085a7 */ /* 0x000ea400080010ff */
[----:B--2---:R-:W-:Y:S05]  /*8a60*/  @!P0 BRA `(.L_x_160) ;  /* 0xfffffffc00f08947 */ /* 0x004fea000383ffff */
[----:B------:R-:W-:Y:S05]  /*8a70*/  BRA `(.L_x_161) ;  /* 0xffffffb000007947 */ /* 0x000fea000383ffff */
.L_x_60:
[----:B------:R-:W-:-:S07]  /*8a80*/  MOV R0, UR4 ;  /* 0x0000000400007c02 */ /* 0x000fce0008000f00 */
.L_x_162:
[----:B-1----:R1:W2:Y:S02]  /*8a90*/  SYNCS.PHASECHK.TRANS64.TRYWAIT P0, [R0+URZ], R3 ;  /* 0x00000003000075a7 */ /* 0x0022a400080011ff */
[----:B--2---:R-:W-:Y:S05]  /*8aa0*/  @!P0 NANOSLEEP.SYNCS 0x989680 ;  /* 0x009896800000895d */ /* 0x004fea0003900000 */
[----:B------:R-:W2:Y:S02]  /*8ab0*/  @!P0 SYNCS.PHASECHK.TRANS64 P0, [R0+URZ], R3 ;  /* 0x00000003000085a7 */ /* 0x000ea400080010ff */
[----:B--2---:R-:W-:Y:S05]  /*8ac0*/  @!P0 BRA `(.L_x_162) ;  /* 0xfffffffc00f08947 */ /* 0x004fea000383ffff */
[----:B------:R-:W-:Y:S05]  /*8ad0*/  BRA `(.L_x_163) ;  /* 0xffffffb0000c7947 */ /* 0x000fea000383ffff */
.L_x_61:
[----:B------:R-:W-:-:S07]  /*8ae0*/  MOV R0, UR4 ;  /* 0x0000000400007c02 */ /* 0x000fce0008000f00 */
.L_x_164:
[----:B-1----:R1:W2:Y:S02]  /*8af0*/  SYNCS.PHASECHK.TRANS64.TRYWAIT P0, [R0+URZ], R3 ;  /* 0x00000003000075a7 */ /* 0x0022a400080011ff */
[----:B--2---:R-:W-:Y:S05]  /*8b00*/  @!P0 NANOSLEEP.SYNCS 0x989680 ;  /* 0x009896800000895d */ /* 0x004fea0003900000 */
[----:B------:R-:W2:Y:S02]  /*8b10*/  @!P0 SYNCS.PHASECHK.TRANS64 P0, [R0+URZ], R3 ;  /* 0x00000003000085a7 */ /* 0x000ea400080010ff */
[----:B--2---:R-:W-:Y:S05]  /*8b20*/  @!P0 BRA `(.L_x_164) ;  /* 0xfffffffc00f08947 */ /* 0x004fea000383ffff */
[----:B------:R-:W-:Y:S05]  /*8b30*/  BRA `(.L_x_165) ;  /* 0xffffffb000187947 */ /* 0x000fea000383ffff */
.L_x_62:
[----:B------:R-:W-:-:S07]  /*8b40*/  MOV R0, UR4 ;  /* 0x0000000400007c02 */ /* 0x000fce0008000f00 */
.L_x_166:
[----:B-1----:R1:W2:Y:S02]  /*8b50*/  SYNCS.PHASECHK.TRANS64.TRYWAIT P0, [R0+URZ], R3 ;  /* 0x00000003000075a7 */ /* 0x0022a400080011ff */
[----:B--2---:R-:W-:Y:S05]  /*8b60*/  @!P0 NANOSLEEP.SYNCS 0x989680 ;  /* 0x009896800000895d */ /* 0x004fea0003900000 */
[----:B------:R-:W2:Y:S02]  /*8b70*/  @!P0 SYNCS.PHASECHK.TRANS64 P0, [R0+URZ], R3 ;  /* 0x00000003000085a7 */ /* 0x000ea400080010ff */
[----:B--2---:R-:W-:Y:S05]  /*8b80*/  @!P0 BRA `(.L_x_166) ;  /* 0xfffffffc00f08947 */ /* 0x004fea000383ffff */
[----:B------:R-:W-:Y:S05]  /*8b90*/  BRA `(.L_x_167) ;  /* 0xffffffb000247947 */ /* 0x000fea000383ffff */
.L_x_63:
[----:B------:R-:W-:-:S07]  /*8ba0*/  MOV R0, UR4 ;  /* 0x0000000400007c02 */ /* 0x000fce0008000f00 */
.L_x_168:
[----:B-1----:R1:W2:Y:S02]  /*8bb0*/  SYNCS.PHASECHK.TRANS64.TRYWAIT P0, [R0+URZ], R3 ;  /* 0x00000003000075a7 */ /* 0x0022a400080011ff */
[----:B--2---:R-:W-:Y:S05]  /*8bc0*/  @!P0 NANOSLEEP.SYNCS 0x989680 ;  /* 0x009896800000895d */ /* 0x004fea0003900000 */
[----:B------:R-:W2:Y:S02]  /*8bd0*/  @!P0 SYNCS.PHASECHK.TRANS64 P0, [R0+URZ], R3 ;  /* 0x00000003000085a7 */ /* 0x000ea400080010ff */
[----:B--2---:R-:W-:Y:S05]  /*8be0*/  @!P0 BRA `(.L_x_168) ;  /* 0xfffffffc00f08947 */ /* 0x004fea000383ffff */
[----:B------:R-:W-:Y:S05]  /*8bf0*/  BRA `(.L_x_169) ;  /* 0xffffffb000307947 */ /* 0x000fea000383ffff */
.L_x_64:
[----:B------:R-:W-:-:S07]  /*8c00*/  MOV R0, UR4 ;  /* 0x0000000400007c02 */ /* 0x000fce0008000f00 */
.L_x_170:
[----:B-1----:R1:W2:Y:S02]  /*8c10*/  SYNCS.PHASECHK.TRANS64.TRYWAIT P0, [R0+URZ], R3 ;  /* 0x00000003000075a7 */ /* 0x0022a400080011ff */
[----:B--2---:R-:W-:Y:S05]  /*8c20*/  @!P0 NANOSLEEP.SYNCS 0x989680 ;  /* 0x009896800000895d */ /* 0x004fea0003900000 */
[----:B------:R-:W2:Y:S02]  /*8c30*/  @!P0 SYNCS.PHASECHK.TRANS64 P0, [R0+URZ], R3 ;  /* 0x00000003000085a7 */ /* 0x000ea400080010ff */
[----:B--2---:R-:W-:Y:S05]  /*8c40*/  @!P0 BRA `(.L_x_170) ;  /* 0xfffffffc00f08947 */ /* 0x004fea000383ffff */
[----:B------:R-:W-:Y:S05]  /*8c50*/  BRA `(.L_x_171) ;  /* 0xffffffb0003c7947 */ /* 0x000fea000383ffff */
.L_x_65:
[----:B------:R-:W-:-:S07]  /*8c60*/  MOV R0, UR4 ;  /* 0x0000000400007c02 */ /* 0x000fce0008000f00 */
.L_x_172:
[----:B-1----:R1:W2:Y:S02]  /*8c70*/  SYNCS.PHASECHK.TRANS64.TRYWAIT P0, [R0+URZ], R3 ;  /* 0x00000003000075a7 */ /* 0x0022a400080011ff */
[----:B--2---:R-:W-:Y:S05]  /*8c80*/  @!P0 NANOSLEEP.SYNCS 0x989680 ;  /* 0x009896800000895d */ /* 0x004fea0003900000 */
[----:B------:R-:W2:Y:S02]  /*8c90*/  @!P0 SYNCS.PHASECHK.TRANS64 P0, [R0+URZ], R3 ;  /* 0x00000003000085a7 */ /* 0x000ea400080010ff */
[----:B--2---:R-:W-:Y:S05]  /*8ca0*/  @!P0 BRA `(.L_x_172) ;  /* 0xfffffffc00f08947 */ /* 0x004fea000383ffff */
[----:B------:R-:W-:Y:S05]  /*8cb0*/  BRA `(.L_x_173) ;  /* 0xffffffb000487947 */ /* 0x000fea000383ffff */
.L_x_66:
[----:B------:R-:W-:-:S07]  /*8cc0*/  MOV R0, UR4 ;  /* 0x0000000400007c02 */ /* 0x000fce0008000f00 */
.L_x_174:
[----:B-1----:R1:W2:Y:S02]  /*8cd0*/  SYNCS.PHASECHK.TRANS64.TRYWAIT P0, [R0+URZ], R3 ;  /* 0x00000003000075a7 */ /* 0x0022a400080011ff */
[----:B--2---:R-:W-:Y:S05]  /*8ce0*/  @!P0 NANOSLEEP.SYNCS 0x989680 ;  /* 0x009896800000895d */ /* 0x004fea0003900000 */
[----:B------:R-:W2:Y:S02]  /*8cf0*/  @!P0 SYNCS.PHASECHK.TRANS64 P0, [R0+URZ], R3 ;  /* 0x00000003000085a7 */ /* 0x000ea400080010ff */
[----:B--2---:R-:W-:Y:S05]  /*8d00*/  @!P0 BRA `(.L_x_174) ;  /* 0xfffffffc00f08947 */ /* 0x004fea000383ffff */
[----:B------:R-:W-:Y:S05]  /*8d10*/  BRA `(.L_x_175) ;  /* 0xffffffb000547947 */ /* 0x000fea000383ffff */
.L_x_69:
[----:B------:R-:W-:-:S07]  /*8d20*/  MOV R4, UR40 ;  /* 0x0000002800047c02 */ /* 0x000fce0008000f00 */
.L_x_176:
[----:B--2---:R2:W3:Y:S02]  /*8d30*/  SYNCS.PHASECHK.TRANS64.TRYWAIT P1, [R4+URZ+0x1d8], R7 ;  /* 0x0001d807040075a7 */ /* 0x0044e400080211ff */
[----:B---3--:R-:W-:Y:S05]  /*8d40*/  @!P1 NANOSLEEP.SYNCS 0x989680 ;  /* 0x009896800000995d */ /* 0x008fea0003900000 */
[----:B------:R-:W3:Y:S02]  /*8d50*/  @!P1 SYNCS.PHASECHK.TRANS64 P1, [R4+URZ+0x1d8], R7 ;  /* 0x0001d807040095a7 */ /* 0x000ee400080210ff */
[----:B---3--:R-:W-:Y:S05]  /*8d60*/  @!P1 BRA `(.L_x_176) ;  /* 0xfffffffc00f09947 */ /* 0x008fea000383ffff */
[----:B------:R-:W-:Y:S05]  /*8d70*/  BRA `(.L_x_177) ;  /* 0xffffffb000b87947 */ /* 0x000fea000383ffff */
.L_x_70:
[----:B--2---:R-:W-:-:S07]  /*8d80*/  MOV R4, UR40 ;  /* 0x0000002800047c02 */ /* 0x004fce0008000f00 */
.L_x_178:
[----:B--2---:R2:W3:Y:S02]  /*8d90*/  SYNCS.PHASECHK.TRANS64.TRYWAIT P1, [R4+URZ+0x1d0], R5 ;  /* 0x0001d005040075a7 */ /* 0x0044e400080211ff */
[----:B---3--:R-:W-:Y:S05]  /*8da0*/  @!P1 NANOSLEEP.SYNCS 0x989680 ;  /* 0x009896800000995d */ /* 0x008fea0003900000 */
[----:B------:R-:W3:Y:S02]  /*8db0*/  @!P1 SYNCS.PHASECHK.TRANS64 P1, [R4+URZ+0x1d0], R5 ;  /* 0x0001d005040095a7 */ /* 0x000ee400080210ff */
[----:B---3--:R-:W-:Y:S05]  /*8dc0*/  @!P1 BRA `(.L_x_178) ;  /* 0xfffffffc00f09947 */ /* 0x008fea000383ffff */
[----:B------:R-:W-:Y:S05]  /*8dd0*/  BRA `(.L_x_179) ;  /* 0xffffffb000c07947 */ /* 0x000fea000383ffff */
.L_x_78:
[----:B------:R-:W-:-:S07]  /*8de0*/  MOV R0, UR7 ;  /* 0x0000000700007c02 */ /* 0x000fce0008000f00 */
.L_x_180:
[----:B--2---:R2:W3:Y:S02]  /*8df0*/  SYNCS.PHASECHK.TRANS64.TRYWAIT P0, [R0+URZ+0x1d0], R5 ;  /* 0x0001d005000075a7 */ /* 0x0044e400080011ff */
[----:B---3--:R-:W-:Y:S05]  /*8e00*/  @!P0 NANOSLEEP.SYNCS 0x989680 ;  /* 0x009896800000895d */ /* 0x008fea0003900000 */
[----:B------:R-:W3:Y:S02]  /*8e10*/  @!P0 SYNCS.PHASECHK.TRANS64 P0, [R0+URZ+0x1d0], R5 ;  /* 0x0001d005000085a7 */ /* 0x000ee400080010ff */
[----:B---3--:R-:W-:Y:S05]  /*8e20*/  @!P0 BRA `(.L_x_180) ;  /* 0xfffffffc00f08947 */ /* 0x008fea000383ffff */
[----:B------:R-:W-:Y:S05]  /*8e30*/  BRA `(.L_x_181) ;  /* 0xffffffb800347947 */ /* 0x000fea000383ffff */
.L_x_79:
[----:B------:R-:W-:-:S07]  /*8e40*/  MOV R5, UR9 ;  /* 0x0000000900057c02 */ /* 0x000fce0008000f00 */
.L_x_182:
[----:B--2---:R2:W3:Y:S02]  /*8e50*/  SYNCS.PHASECHK.TRANS64.TRYWAIT P0, [R5+URZ+0x1f0], R0 ;  /* 0x0001f000050075a7 */ /* 0x0044e400080011ff */
[----:B---3--:R-:W-:Y:S05]  /*8e60*/  @!P0 NANOSLEEP.SYNCS 0x989680 ;  /* 0x009896800000895d */ /* 0x008fea0003900000 */
[----:B------:R-:W3:Y:S02]  /*8e70*/  @!P0 SYNCS.PHASECHK.TRANS64 P0, [R5+URZ+0x1f0], R0 ;  /* 0x0001f000050085a7 */ /* 0x000ee400080010ff */
[----:B---3--:R-:W-:Y:S05]  /*8e80*/  @!P0 BRA `(.L_x_182) ;  /* 0xfffffffc00f08947 */ /* 0x008fea000383ffff */
[----:B------:R-:W-:Y:S05]  /*8e90*/  BRA `(.L_x_183) ;  /* 0xffffffb800507947 */ /* 0x000fea000383ffff */
.L_x_82:
[----:B--2---:R-:W-:Y:S07]  /*8ea0*/  MOV R0, UR8 ;  /* 0x0000000800007c02 */ /* 0x004fee0008000f00 */
.L_x_184:
[----:B--2---:R2:W3:Y:S02]  /*8eb0*/  SYNCS.PHASECHK.TRANS64.TRYWAIT P0, [R0+URZ], R5 ;  /* 0x00000005000075a7 */ /* 0x0044e400080011ff */
[----:B---3--:R-:W-:Y:S05]  /*8ec0*/  @!P0 NANOSLEEP.SYNCS 0x989680 ;  /* 0x009896800000895d */ /* 0x008fea0003900000 */
[----:B------:R-:W3:Y:S02]  /*8ed0*/  @!P0 SYNCS.PHASECHK.TRANS64 P0, [R0+URZ], R5 ;  /* 0x00000005000085a7 */ /* 0x000ee400080010ff */
[----:B---3--:R-:W-:Y:S05]  /*8ee0*/  @!P0 BRA `(.L_x_184) ;  /* 0xfffffffc00f08947 */ /* 0x008fea000383ffff */
[----:B------:R-:W-:Y:S05]  /*8ef0*/  BRA `(.L_x_81) ;  /* 0xffffffb800807947 */ /* 0x000fea000383ffff */
.L_x_85:
[----:B------:R-:W-:-:S07]  /*8f00*/  MOV R0, UR5 ;  /* 0x0000000500007c02 */ /* 0x000fce0008000f00 */
.L_x_185:
[----:B--2---:R2:W4:Y:S02]  /*8f10*/  SYNCS.PHASECHK.TRANS64.TRYWAIT P0, [R0+URZ], R3 ;  /* 0x00000003000075a7 */ /* 0x00452400080011ff */
[----:B----4-:R-:W-:Y:S05]  /*8f20*/  @!P0 NANOSLEEP.SYNCS 0x989680 ;  /* 0x009896800000895d */ /* 0x010fea0003900000 */
[----:B------:R-:W4:Y:S02]  /*8f30*/  @!P0 SYNCS.PHASECHK.TRANS64 P0, [R0+URZ], R3 ;  /* 0x00000003000085a7 */ /* 0x000f2400080010ff */
[----:B----4-:R-:W-:Y:S05]  /*8f40*/  @!P0 BRA `(.L_x_185) ;  /* 0xfffffffc00f08947 */ /* 0x010fea000383ffff */
[----:B------:R-:W-:Y:S05]  /*8f50*/  BRA `(.L_x_186) ;  /* 0xffffffbc00407947 */ /* 0x000fea000383ffff */
.L_x_86:
[----:B------:R-:W-:-:S07]  /*8f60*/  MOV R0, UR6 ;  /* 0x0000000600007c02 */ /* 0x000fce0008000f00 */
.L_x_187:
[----:B--2---:R2:W4:Y:S02]  /*8f70*/  SYNCS.PHASECHK.TRANS64.TRYWAIT P0, [R0+URZ], R3 ;  /* 0x00000003000075a7 */ /* 0x00452400080011ff */
[----:B----4-:R-:W-:Y:S05]  /*8f80*/  @!P0 NANOSLEEP.SYNCS 0x989680 ;  /* 0x009896800000895d */ /* 0x010fea0003900000 */
[----:B------:R-:W4:Y:S02]  /*8f90*/  @!P0 SYNCS.PHASECHK.TRANS64 P0, [R0+URZ], R3 ;  /* 0x00000003000085a7 */ /* 0x000f2400080010ff */
[----:B----4-:R-:W-:Y:S05]  /*8fa0*/  @!P0 BRA `(.L_x_187) ;  /* 0xfffffffc00f08947 */ /* 0x010fea000383ffff */
[----:B------:R-:W-:Y:S05]  /*8fb0*/  BRA `(.L_x_188) ;  /* 0xffffffbc004c7947 */ /* 0x000fea000383ffff */
.L_x_91:
[----:B------:R-:W-:Y:S07]  /*8fc0*/  MOV R0, UR16 ;  /* 0x0000001000007c02 */ /* 0x000fee0008000f00 */
.L_x_189:
[----:B---3--:R3:W1:Y:S02]  /*8fd0*/  SYNCS.PHASECHK.TRANS64.TRYWAIT P0, [R0+URZ+0x1d0], R3 ;  /* 0x0001d003000075a7 */ /* 0x00866400080011ff */
[----:B-1----:R-:W-:Y:S05]  /*8fe0*/  @!P0 NANOSLEEP.SYNCS 0x989680 ;  /* 0x009896800000895d */ /* 0x002fea0003900000 */
[----:B------:R-:W1:Y:S02]  /*8ff0*/  @!P0 SYNCS.PHASECHK.TRANS64 P0, [R0+URZ+0x1d0], R3 ;  /* 0x0001d003000085a7 */ /* 0x000e6400080010ff */
[----:B-1----:R-:W-:Y:S05]  /*9000*/  @!P0 BRA `(.L_x_189) ;  /* 0xfffffffc00f08947 */ /* 0x002fea000383ffff */
[----:B------:R-:W-:Y:S05]  /*9010*/  BRA `(.L_x_190) ;  /* 0xffffffc000807947 */ /* 0x000fea000383ffff */
.L_x_94:
[----:B------:R-:W-:Y:S07]  /*9020*/  MOV R0, UR16 ;  /* 0x0000001000007c02 */ /* 0x000fee0008000f00 */
.L_x_191:
[----:B-1----:R1:W2:Y:S02]  /*9030*/  SYNCS.PHASECHK.TRANS64.TRYWAIT P0, [R0+URZ+0x1c8], R3 ;  /* 0x0001c803000075a7 */ /* 0x0022a400080011ff */
[----:B--2---:R-:W-:Y:S05]  /*9040*/  @!P0 NANOSLEEP.SYNCS 0x989680 ;  /* 0x009896800000895d */ /* 0x004fea0003900000 */
[----:B------:R-:W2:Y:S02]  /*9050*/  @!P0 SYNCS.PHASECHK.TRANS64 P0, [R0+URZ+0x1c8], R3 ;  /* 0x0001c803000085a7 */ /* 0x000ea400080010ff */
[----:B--2---:R-:W-:Y:S05]  /*9060*/  @!P0 BRA `(.L_x_191) ;  /* 0xfffffffc00f08947 */ /* 0x004fea000383ffff */
[----:B------:R-:W-:Y:S05]  /*9070*/  BRA `(.L_x_93) ;  /* 0xffffffc400647947 */ /* 0x000fea000383ffff */
.L_x_97:
[----:B------:R-:W-:Y:S07]  /*9080*/  MOV R12, UR16 ;  /* 0x00000010000c7c02 */ /* 0x000fee0008000f00 */
.L_x_192:
[----:B-1----:R1:W2:Y:S02]  /*9090*/  SYNCS.PHASECHK.TRANS64.TRYWAIT P2, [R12+URZ+0x1b8], R29 ;  /* 0x0001b81d0c0075a7 */ /* 0x0022a400080411ff */
[----:B--2---:R-:W-:Y:S05]  /*90a0*/  @!P2 NANOSLEEP.SYNCS 0x989680 ;  /* 0x009896800000a95d */ /* 0x004fea0003900000 */
[----:B------:R-:W2:Y:S02]  /*90b0*/  @!P2 SYNCS.PHASECHK.TRANS64 P2, [R12+URZ+0x1b8], R29 ;  /* 0x0001b81d0c00a5a7 */ /* 0x000ea400080410ff */
[----:B--2---:R-:W-:Y:S05]  /*90c0*/  @!P2 BRA `(.L_x_192) ;  /* 0xfffffffc00f0a947 */ /* 0x004fea000383ffff */
[----:B------:R-:W-:Y:S05]  /*90d0*/  BRA `(.L_x_193) ;  /* 0xffffffc400ec7947 */ /* 0x000fea000383ffff */
.L_x_102:
[----:B------:R-:W-:Y:S07]  /*90e0*/  MOV R0, UR43 ;  /* 0x0000002b00007c02 */ /* 0x000fee0008000f00 */
.L_x_194:
[----:B--2---:R2:W3:Y:S02]  /*90f0*/  SYNCS.PHASECHK.TRANS64.TRYWAIT P0, [R0+URZ+0x1d0], R3 ;  /* 0x0001d003000075a7 */ /* 0x0044e400080011ff */
[----:B---3--:R-:W-:Y:S05]  /*9100*/  @!P0 NANOSLEEP.SYNCS 0x989680 ;  /* 0x009896800000895d */ /* 0x008fea0003900000 */
[----:B------:R-:W3:Y:S02]  /*9110*/  @!P0 SYNCS.PHASECHK.TRANS64 P0, [R0+URZ+0x1d0], R3 ;  /* 0x0001d003000085a7 */ /* 0x000ee400080010ff */
[----:B---3--:R-:W-:Y:S05]  /*9120*/  @!P0 BRA `(.L_x_194) ;  /* 0xfffffffc00f08947 */ /* 0x008fea000383ffff */
[----:B------:R-:W-:Y:S05]  /*9130*/  BRA `(.L_x_195) ;  /* 0xffffffd000887947 */ /* 0x000fea000383ffff */
.L_x_113:
[----:B-1----:R-:W-:Y:S04]  /*9140*/  MOV R0, UR43 ;  /* 0x0000002b00007c02 */ /* 0x002fe80008000f00 */
[----:B------:R1:W2:Y:S03]  /*9150*/  SYNCS.PHASECHK.TRANS64.TRYWAIT P1, [R0+URZ+0x1b0], R5 ;  /* 0x0001b005000075a7 */ /* 0x0002a600080211ff */
[----:B--2---:R-:W-:Y:S05]  /*9160*/  @!P1 NANOSLEEP.SYNCS 0x989680 ;  /* 0x009896800000995d */ /* 0x004fea0003900000 */
[----:B------:R-:W2:Y:S02]  /*9170*/  @!P1 SYNCS.PHASECHK.TRANS64 P1, [R0+URZ+0x1b0], R5 ;  /* 0x0001b005000095a7 */ /* 0x000ea400080210ff */
[----:B--2---:R-:W-:Y:S05]  /*9180*/  @!P1 BRA `(.L_x_113) ;  /* 0xfffffffc00ec9947 */ /* 0x004fea000383ffff */
[----:B------:R-:W-:Y:S05]  /*9190*/  BRA `(.L_x_112) ;  /* 0xffffffdc00707947 */ /* 0x000fea000383ffff */
.L_x_115:
[----:B------:R1:W1:Y:S02]  /*91a0*/  SYNCS.PHASECHK.TRANS64.TRYWAIT P1, [R92+URZ+0x1e0], R3 ;  /* 0x0001e0035c0075a7 */ /* 0x00026400080211ff */
[----:B-1----:R-:W-:Y:S05]  /*91b0*/  @!P1 NANOSLEEP.SYNCS 0x989680 ;  /* 0x009896800000995d */ /* 0x002fea0003900000 */
[----:B------:R-:W1:Y:S02]  /*91c0*/  @!P1 SYNCS.PHASECHK.TRANS64 P1, [R92+URZ+0x1e0], R3 ;  /* 0x0001e0035c0095a7 */ /* 0x000e6400080210ff */
[----:B-1----:R-:W-:Y:S05]  /*91d0*/  @!P1 BRA `(.L_x_115) ;  /* 0xfffffffc00f09947 */ /* 0x002fea000383ffff */
[----:B------:R-:W-:Y:S05]  /*91e0*/  BRA `(.L_x_114) ;  /* 0xffffffdc00ac7947 */ /* 0x000fea000383ffff */
        .weak           $__internal_0_$__cuda_sm10x_tcgen05_guardrail_trap_col_being_dealloced_not_returned_by_alloc
        .type           $__internal_0_$__cuda_sm10x_tcgen05_guardrail_trap_col_being_dealloced_not_returned_by_alloc,@function
        .size           $__internal_0_$__cuda_sm10x_tcgen05_guardrail_trap_col_being_dealloced_not_returned_by_alloc,($__internal_1_$__cuda_sm10x_tcgen05_guardrail_trap_phase_invalid_during_alloc - $__internal_0_$__cuda_sm10x_tcgen05_guardrail_trap_col_being_dealloced_not_returned_by_alloc)
$__internal_0_$__cuda_sm10x_tcgen05_guardrail_trap_col_being_dealloced_not_returned_by_alloc:
[----:B------:R-:W-:Y:S05]  /*91f0*/  BPT.TRAP 0x1 ;  /* 0x000000040000795c */ /* 0x000fea0000300000 */
[----:B------:R-:W-:-:S04]  /*9200*/  HFMA2 R3, -RZ, RZ, 0, 0 ;  /* 0x00000000ff037431 */ /* 0x000fc800000001ff */
[----:B------:R-:W-:Y:S05]  /*9210*/  RET.REL.NODEC R2 `(_ZN7cutlass13device_kernelINS_4conv6kernel13ConvUniversalINS1_16ConvProblemShapeILNS1_8OperatorE2ELi3EEENS1_10collective14CollectiveConvINS1_47MainloopSm100TmaUmmaWarpSpecializedImplicitGemmILS5_2ELi27ELi3ELi1ELi2EN4cute5tupleIJNSA_1CILi2EEENSC_ILi1EEESE_EEEEENSB_IJNSC_ILi64EEENSB_IJSH_EEESI_EEENS_12float_e4m3_tESK_NSA_8TiledMMAINSA_8MMA_AtomIJNSA_10MMA_TraitsINSA_19SM100_MMA_F8F6F4_SSEJSK_SK_fSH_SH_NSA_17integral_constantINSA_4UMMA5MajorELSR_1EEESS_NSP_INSQ_7ScaleInELST_0EEESU_EEEEEENSA_6LayoutINSB_IJSE_SE_SE_EEENSB_IJNSC_ILi0EEESZ_SZ_EEEEENSB_IJNSA_10UnderscoreES12_S12_EEEEENS7_6detail27Sm100ImplicitGemmTileTraitsINSA_13SM90_TMA_LOADENSA_14ComposedLayoutINSA_7SwizzleILi2ELi4ELi3EEENSA_18smem_ptr_flag_bitsILi8EEENSX_INSB_IJSH_NSC_ILi8EEEEEENSB_IJSE_SH_EEEEEEEvEENS16_INSA_30SM90_TMA_LOAD_IM2COL_MULTICASTES1H_vEEEENS_8epilogue10collective18CollectiveEpilogueINS1M_23Sm100TmaWarpSpecializedILi1ELi1ELi32ELb0ELb0EEEJSJ_NSB_IJNSX_ISH_SE_EES1R_EEESK_NSB_IJlNSB_IJSE_lllEEESZ_EEESK_S1U_NS1M_6fusion15FusionCallbacksIS1Q_NS1V_17LinearCombinationISK_fSK_fLNS_15FloatRoundStyleE2EEESJ_S1S_JEEENSA_5SM1004TMEM4LOAD26SM100_TMEM_LOAD_16dp32b32xES17_NS18_IS1A_S1C_NSX_INSB_IJS1D_SH_EEENSB_IJSH_SE_EEEEEEENSA_39AutoVectorizingCopyWithAssumedAlignmentILi128EEENSA_14SM90_TMA_STOREES28_S2A_S2A_EEEvvEEEEvNT_6ParamsE) ;  /* 0xffffff6c02787950 */ /* 0x000fea0003c3ffff */
        .weak           $__internal_1_$__cuda_sm10x_tcgen05_guardrail_trap_phase_invalid_during_alloc
        .type           $__internal_1_$__cuda_sm10x_tcgen05_guardrail_trap_phase_invalid_during_alloc,@function
        .size           $__internal_1_$__cuda_sm10x_tcgen05_guardrail_trap_phase_invalid_during_alloc,($__internal_2_$__cuda_sm10x_tcgen05_guardrail_trap_unallocated_columns_being_dealloced - $__internal_1_$__cuda_sm10x_tcgen05_guardrail_trap_phase_invalid_during_alloc)
$__internal_1_$__cuda_sm10x_tcgen05_guardrail_trap_phase_invalid_during_alloc:
[----:B------:R-:W-:Y:S05]  /*9220*/  BPT.TRAP 0x1 ;  /* 0x000000040000795c */ /* 0x000fea0000300000 */
[----:B------:R-:W-:-:S04]  /*9230*/  MOV R3, 0x0 ;  /* 0x0000000000037802 */ /* 0x000fc80000000f00 */
[----:B------:R-:W-:Y:S05]  /*9240*/  RET.REL.NODEC R2 `(_ZN7cutlass13device_kernelINS_4conv6kernel13ConvUniversalINS1_16ConvProblemShapeILNS1_8OperatorE2ELi3EEENS1_10collective14CollectiveConvINS1_47MainloopSm100TmaUmmaWarpSpecializedImplicitGemmILS5_2ELi27ELi3ELi1ELi2EN4cute5tupleIJNSA_1CILi2EEENSC_ILi1EEESE_EEEEENSB_IJNSC_ILi64EEENSB_IJSH_EEESI_EEENS_12float_e4m3_tESK_NSA_8TiledMMAINSA_8MMA_AtomIJNSA_10MMA_TraitsINSA_19SM100_MMA_F8F6F4_SSEJSK_SK_fSH_SH_NSA_17integral_constantINSA_4UMMA5MajorELSR_1EEESS_NSP_INSQ_7ScaleInELST_0EEESU_EEEEEENSA_6LayoutINSB_IJSE_SE_SE_EEENSB_IJNSC_ILi0EEESZ_SZ_EEEEENSB_IJNSA_10UnderscoreES12_S12_EEEEENS7_6detail27Sm100ImplicitGemmTileTraitsINSA_13SM90_TMA_LOADENSA_14ComposedLayoutINSA_7SwizzleILi2ELi4ELi3EEENSA_18smem_ptr_flag_bitsILi8EEENSX_INSB_IJSH_NSC_ILi8EEEEEENSB_IJSE_SH_EEEEEEEvEENS16_INSA_30SM90_TMA_LOAD_IM2COL_MULTICASTES1H_vEEEENS_8epilogue10collective18CollectiveEpilogueINS1M_23Sm100TmaWarpSpecializedILi1ELi1ELi32ELb0ELb0EEEJSJ_NSB_IJNSX_ISH_SE_EES1R_EEESK_NSB_IJlNSB_IJSE_lllEEESZ_EEESK_S1U_NS1M_6fusion15FusionCallbacksIS1Q_NS1V_17LinearCombinationISK_fSK_fLNS_15FloatRoundStyleE2EEESJ_S1S_JEEENSA_5SM1004TMEM4LOAD26SM100_TMEM_LOAD_16dp32b32xES17_NS18_IS1A_S1C_NSX_INSB_IJS1D_SH_EEENSB_IJSH_SE_EEEEEEENSA_39AutoVectorizingCopyWithAssumedAlignmentILi128EEENSA_14SM90_TMA_STOREES28_S2A_S2A_EEEvvEEEEvNT_6ParamsE) ;  /* 0xffffff6c026c7950 */ /* 0x000fea0003c3ffff */
        .weak           $__internal_2_$__cuda_sm10x_tcgen05_guardrail_trap_unallocated_columns_being_dealloced
        .type           $__internal_2_$__cuda_sm10x_tcgen05_guardrail_trap_unallocated_columns_being_dealloced,@function
        .size           $__internal_2_$__cuda_sm10x_tcgen05_guardrail_trap_unallocated_columns_being_dealloced,(.L_x_197 - $__internal_2_$__cuda_sm10x_tcgen05_guardrail_trap_unallocated_columns_being_dealloced)
$__internal_2_$__cuda_sm10x_tcgen05_guardrail_trap_unallocated_columns_being_dealloced:
[----:B------:R-:W-:Y:S05]  /*9250*/  BPT.TRAP 0x1 ;  /* 0x000000040000795c */ /* 0x000fea0000300000 */
[----:B------:R-:W-:-:S04]  /*9260*/  HFMA2 R3, -RZ, RZ, 0, 0 ;  /* 0x00000000ff037431 */ /* 0x000fc800000001ff */
[----:B------:R-:W-:Y:S05]  /*9270*/  RET.REL.NODEC R2 `(_ZN7cutlass13device_kernelINS_4conv6kernel13ConvUniversalINS1_16ConvProblemShapeILNS1_8OperatorE2ELi3EEENS1_10collective14CollectiveConvINS1_47MainloopSm100TmaUmmaWarpSpecializedImplicitGemmILS5_2ELi27ELi3ELi1ELi2EN4cute5tupleIJNSA_1CILi2EEENSC_ILi1EEESE_EEEEENSB_IJNSC_ILi64EEENSB_IJSH_EEESI_EEENS_12float_e4m3_tESK_NSA_8TiledMMAINSA_8MMA_AtomIJNSA_10MMA_TraitsINSA_19SM100_MMA_F8F6F4_SSEJSK_SK_fSH_SH_NSA_17integral_constantINSA_4UMMA5MajorELSR_1EEESS_NSP_INSQ_7ScaleInELST_0EEESU_EEEEEENSA_6LayoutINSB_IJSE_SE_SE_EEENSB_IJNSC_ILi0EEESZ_SZ_EEEEENSB_IJNSA_10UnderscoreES12_S12_EEEEENS7_6detail27Sm100ImplicitGemmTileTraitsINSA_13SM90_TMA_LOADENSA_14ComposedLayoutINSA_7SwizzleILi2ELi4ELi3EEENSA_18smem_ptr_flag_bitsILi8EEENSX_INSB_IJSH_NSC_ILi8EEEEEENSB_IJSE_SH_EEEEEEEvEENS16_INSA_30SM90_TMA_LOAD_IM2COL_MULTICASTES1H_vEEEENS_8epilogue10collective18CollectiveEpilogueINS1M_23Sm100TmaWarpSpecializedILi1ELi1ELi32ELb0ELb0EEEJSJ_NSB_IJNSX_ISH_SE_EES1R_EEESK_NSB_IJlNSB_IJSE_lllEEESZ_EEESK_S1U_NS1M_6fusion15FusionCallbacksIS1Q_NS1V_17LinearCombinationISK_fSK_fLNS_15FloatRoundStyleE2EEESJ_S1S_JEEENSA_5SM1004TMEM4LOAD26SM100_TMEM_LOAD_16dp32b32xES17_NS18_IS1A_S1C_NSX_INSB_IJS1D_SH_EEENSB_IJSH_SE_EEEEEEENSA_39AutoVectorizingCopyWithAssumedAlignmentILi128EEENSA_14SM90_TMA_STOREES28_S2A_S2A_EEEvvEEEEvNT_6ParamsE) ;  /* 0xffffff6c02607950 */ /* 0x000fea0003c3ffff */
.L_x_196:
[----:B------:R-:W-:-:S00]  /*9280*/  BRA `(.L_x_196) ;  /* 0xfffffffc00fc7947 */ /* 0x000fc0000383ffff */
[----:B------:R-:W-:-:S00]  /*9290*/  NOP ;  /* 0x0000000000007918 */ /* 0x000fc00000000000 */
        /* <DEDUP_REMOVED lines=14> */
.L_x_197:


//--------------------- .nv.global.init           --------------------------
	.section	.nv.global.init,"aw",@progbits
.nv.global.init:
	.type		$str$29,@object
	.size		$str$29,($str$30 - $str$29)
$str$29:
        /*0000*/ 	.byte	0x28, 0x61, 0x64, 0x64, 0x72, 0x65, 0x73, 0x73, 0x20, 0x26, 0x20, 0x6d, 0x61, 0x73, 0x6b, 0x29
        /*0010*/ 	.byte	0x20, 0x3d, 0x3d, 0x20, 0x30, 0x00
	.type		$str$30,@object
	.size		$str$30,($str$28 - $str$30)
$str$30:
        /*0016*/ 	.byte	0x2f, 0x74, 0x6d, 0x70, 0x2f, 0x63, 0x75, 0x74, 0x6c, 0x61, 0x73, 0x73, 0x5f, 0x73, 0x77, 0x65
        /*0026*/ 	.byte	0x65, 0x70, 0x5f, 0x73, 0x72, 0x63, 0x2f, 0x69, 0x6e, 0x63, 0x6c, 0x75, 0x64, 0x65, 0x2f, 0x63
        /*0036*/ 	.byte	0x75, 0x74, 0x65, 0x2f, 0x70, 0x6f, 0x69, 0x6e, 0x74, 0x65, 0x72, 0x5f, 0x66, 0x6c, 0x61, 0x67
        /*0046*/ 	.byte	0x67, 0x65, 0x64, 0x2e, 0x68, 0x70, 0x70, 0x00
	.type		$str$28,@object
	.size		$str$28,($str$27 - $str$28)
$str$28:
        /*004e*/ 	.byte	0x2f, 0x74, 0x6d, 0x70, 0x2f, 0x63, 0x75, 0x74, 0x6c, 0x61, 0x73, 0x73, 0x5f, 0x73, 0x77, 0x65
        /*005e*/ 	.byte	0x65, 0x70, 0x5f, 0x73, 0x72, 0x63, 0x2f, 0x69, 0x6e, 0x63, 0x6c, 0x75, 0x64, 0x65, 0x2f, 0x63
        /*006e*/ 	.byte	0x75, 0x74, 0x65, 0x2f, 0x61, 0x74, 0x6f, 0x6d, 0x2f, 0x63, 0x6f, 0x70, 0x79, 0x5f, 0x74, 0x72
        /*007e*/ 	.byte	0x61, 0x69, 0x74, 0x73, 0x5f, 0x73, 0x6d, 0x31, 0x30, 0x30, 0x2e, 0x68, 0x70, 0x70, 0x00
	.type		$str$27,@object
	.size		$str$27,(__unnamed_1 - $str$27)
$str$27:
        /*008d*/ 	.byte	0x28, 0x28, 0x75, 0x69, 0x6e, 0x74, 0x33, 0x32, 0x5f, 0x74, 0x28, 0x74, 0x68, 0x72, 0x65, 0x61
        /*009d*/ 	.byte	0x64, 0x49, 0x64, 0x78, 0x2e, 0x78, 0x29, 0x20, 0x2f, 0x20, 0x33, 0x32, 0x29, 0x20, 0x25, 0x20
        /*00ad*/ 	.byte	0x34, 0x29, 0x20, 0x3d, 0x3d, 0x20, 0x28, 0x28, 0x28, 0x74, 0x6d, 0x65, 0x6d, 0x5f, 0x61, 0x64
        /*00bd*/ 	.byte	0x64, 0x72, 0x20, 0x3e, 0x3e, 0x20, 0x31, 0x36, 0x29, 0x20, 0x2f, 0x20, 0x33, 0x32, 0x29, 0x20
        /*00cd*/ 	.byte	0x25, 0x20, 0x34, 0x29, 0x00
	.type		__unnamed_1,@object
	.size		__unnamed_1,(__unnamed_2 - __unnamed_1)
__unnamed_1:
        /*00d2*/ 	.byte	0x61, 0x75, 0x74, 0x6f, 0x20, 0x63, 0x75, 0x74, 0x65, 0x3a, 0x3a, 0x61, 0x73, 0x5f, 0x70, 0x6f
        /* <DEDUP_REMOVED lines=24> */
        /*0262*/ 	.byte	0x3c, 0x34, 0x30, 0x39, 0x36, 0x3e, 0x3e, 0x3e, 0x3e, 0x5d, 0x00
	.type		__unnamed_2,@object
	.size		__unnamed_2,(.L_2 - __unnamed_2)
__unnamed_2:
        /* <DEDUP_REMOVED lines=40> */
        /*04ed*/ 	.byte	0x74, 0x65, 0x3a, 0x3a, 0x43, 0x3c, 0x30, 0x3e, 0x3e, 0x3e, 0x3e, 0x5d, 0x00
.L_2:


//--------------------- .nv.shared._ZN7cutlass13device_kernelINS_4conv6kernel13ConvUniversalINS1_16ConvProblemShapeILNS1_8OperatorE2ELi3EEENS1_10collective14CollectiveConvINS1_47MainloopSm100TmaUmmaWarpSpecializedImplicitGemmILS5_2ELi27ELi3ELi1ELi2EN4cute5tupleIJNSA_1CILi2EEENSC_ILi1EEESE_EEEEENSB_IJNSC_ILi64EEENSB_IJSH_EEESI_EEENS_12float_e4m3_tESK_NSA_8TiledMMAINSA_8MMA_AtomIJNSA_10MMA_TraitsINSA_19SM100_MMA_F8F6F4_SSEJSK_SK_fSH_SH_NSA_17integral_constantINSA_4UMMA5MajorELSR_1EEESS_NSP_INSQ_7ScaleInELST_0EEESU_EEEEEENSA_6LayoutINSB_IJSE_SE_SE_EEENSB_IJNSC_ILi0EEESZ_SZ_EEEEENSB_IJNSA_10UnderscoreES12_S12_EEEEENS7_6detail27Sm100ImplicitGemmTileTraitsINSA_13SM90_TMA_LOADENSA_14ComposedLayoutINSA_7SwizzleILi2ELi4ELi3EEENSA_18smem_ptr_flag_bitsILi8EEENSX_INSB_IJSH_NSC_ILi8EEEEEENSB_IJSE_SH_EEEEEEEvEENS16_INSA_30SM90_TMA_LOAD_IM2COL_MULTICASTES1H_vEEEENS_8epilogue10collective18CollectiveEpilogueINS1M_23Sm100TmaWarpSpecializedILi1ELi1ELi32ELb0ELb0EEEJSJ_NSB_IJNSX_ISH_SE_EES1R_EEESK_NSB_IJlNSB_IJSE_lllEEESZ_EEESK_S1U_NS1M_6fusion15FusionCallbacksIS1Q_NS1V_17LinearCombinationISK_fSK_fLNS_15FloatRoundStyleE2EEESJ_S1S_JEEENSA_5SM1004TMEM4LOAD26SM100_TMEM_LOAD_16dp32b32xES17_NS18_IS1A_S1C_NSX_INSB_IJS1D_SH_EEENSB_IJSH_SE_EEEEEEENSA_39AutoVectorizingCopyWithAssumedAlignmentILi128EEENSA_14SM90_TMA_STOREES28_S2A_S2A_EEEvvEEEEvNT_6ParamsE --------------------------
	.section	.nv.shared._ZN7cutlass13device_kernelINS_4conv6kernel13ConvUniversalINS1_16ConvProblemShapeILNS1_8OperatorE2ELi3EEENS1_10collective14CollectiveConvINS1_47MainloopSm100TmaUmmaWarpSpecializedImplicitGemmILS5_2ELi27ELi3ELi1ELi2EN4cute5tupleIJNSA_1CILi2EEENSC_ILi1EEESE_EEEEENSB_IJNSC_ILi64EEENSB_IJSH_EEESI_EEENS_12float_e4m3_tESK_NSA_8TiledMMAINSA_8MMA_AtomIJNSA_10MMA_TraitsINSA_19SM100_MMA_F8F6F4_SSEJSK_SK_fSH_SH_NSA_17integral_constantINSA_4UMMA5MajorELSR_1EEESS_NSP_INSQ_7ScaleInELST_0EEESU_EEEEEENSA_6LayoutINSB_IJSE_SE_SE_EEENSB_IJNSC_ILi0EEESZ_SZ_EEEEENSB_IJNSA_10UnderscoreES12_S12_EEEEENS7_6detail27Sm100ImplicitGemmTileTraitsINSA_13SM90_TMA_LOADENSA_14ComposedLayoutINSA_7SwizzleILi2ELi4ELi3EEENSA_18smem_ptr_flag_bitsILi8EEENSX_INSB_IJSH_NSC_ILi8EEEEEENSB_IJSE_SH_EEEEEEEvEENS16_INSA_30SM90_TMA_LOAD_IM2COL_MULTICASTES1H_vEEEENS_8epilogue10collective18CollectiveEpilogueINS1M_23Sm100TmaWarpSpecializedILi1ELi1ELi32ELb0ELb0EEEJSJ_NSB_IJNSX_ISH_SE_EES1R_EEESK_NSB_IJlNSB_IJSE_lllEEESZ_EEESK_S1U_NS1M_6fusion15FusionCallbacksIS1Q_NS1V_17LinearCombinationISK_fSK_fLNS_15FloatRoundStyleE2EEESJ_S1S_JEEENSA_5SM1004TMEM4LOAD26SM100_TMEM_LOAD_16dp32b32xES17_NS18_IS1A_S1C_NSX_INSB_IJS1D_SH_EEENSB_IJSH_SE_EEEEEEENSA_39AutoVectorizingCopyWithAssumedAlignmentILi128EEENSA_14SM90_TMA_STOREES28_S2A_S2A_EEEvvEEEEvNT_6ParamsE,"aw",@nobits
	.sectionflags	@""
	.align	16
	.zero		1024


//--------------------- .nv.shared.reserved.0     --------------------------
	.section	.nv.shared.reserved.0,"aw",@nobits
	.weak		__nv_reservedSMEM_offset_0_alias
	.size		__nv_reservedSMEM_offset_0_alias, 0, 64
	.other		__nv_reservedSMEM_offset_0_alias,@"STO_CUDA_RESERVED_SHARED STV_DEFAULT"
__nv_reservedSMEM_offset_0_alias:
	.zero		0
.nv.shared.reserved.0:
	.zero		64
	.weak		__nv_reservedSMEM_tcgen05_partition
	.type		__nv_reservedSMEM_tcgen05_partition,@object
	.size		__nv_reservedSMEM_tcgen05_partition,(.L_0 - __nv_reservedSMEM_tcgen05_partition)
__nv_reservedSMEM_tcgen05_partition:
	.zero		32
.L_0:


//--------------------- .nv.global                --------------------------
	.section	.nv.global,"aw",@nobits
.nv.global:
	.type		_ZN39_INTERNAL_655bcf77_4_k_cu_5924b288_41274cute1_E,@object
	.size		_ZN39_INTERNAL_655bcf77_4_k_cu_5924b288_41274cute1_E,(_ZN39_INTERNAL_655bcf77_4_k_cu_5924b288_41274cuda3std3__45__cpo6cbeginE - _ZN39_INTERNAL_655bcf77_4_k_cu_5924b288_41274cute1_E)
_ZN39_INTERNAL_655bcf77_4_k_cu_5924b288_41274cute1_E:
	.zero		1
	.type		_ZN39_INTERNAL_655bcf77_4_k_cu_5924b288_41274cuda3std3__45__cpo6cbeginE,@object
	.size		_ZN39_INTERNAL_655bcf77_4_k_cu_5924b288_41274cuda3std3__45__cpo6cbeginE,(_ZN39_INTERNAL_655bcf77_4_k_cu_5924b288_41274cuda3std3__48in_placeE - _ZN39_INTERNAL_655bcf77_4_k_cu_5924b288_41274cuda3std3__45__cpo6cbeginE)
_ZN39_INTERNAL_655bcf77_4_k_cu_5924b288_41274cuda3std3__45__cpo6cbeginE:
	.zero		1
	.type		_ZN39_INTERNAL_655bcf77_4_k_cu_5924b288_41274cuda3std3__48in_placeE,@object
	.size		_ZN39_INTERNAL_655bcf77_4_k_cu_5924b288_41274cuda3std3__48in_placeE,(_ZN39_INTERNAL_655bcf77_4_k_cu_5924b288_41274cuda3std6ranges3__45__cpo9iter_moveE - _ZN39_INTERNAL_655bcf77_4_k_cu_5924b288_41274cuda3std3__48in_placeE)
_ZN39_INTERNAL_655bcf77_4_k_cu_5924b288_41274cuda3std3__48in_placeE:
	.zero		1
	.type		_ZN39_INTERNAL_655bcf77_4_k_cu_5924b288_41274cuda3std6ranges3__45__cpo9iter_moveE,@object
	.size		_ZN39_INTERNAL_655bcf77_4_k_cu_5924b288_41274cuda3std6ranges3__45__cpo9iter_moveE,(_ZN39_INTERNAL_655bcf77_4_k_cu_5924b288_41274cuda3std3__45__cpo5beginE - _ZN39_INTERNAL_655bcf77_4_k_cu_5924b288_41274cuda3std6ranges3__45__cpo9iter_moveE)
_ZN39_INTERNAL_655bcf77_4_k_cu_5924b288_41274cuda3std6ranges3__45__cpo9iter_moveE:
	.zero		1
	.type		_ZN39_INTERNAL_655bcf77_4_k_cu_5924b288_41274cuda3std3__45__cpo5beginE,@object
	.size		_ZN39_INTERNAL_655bcf77_4_k_cu_5924b288_41274cuda3std3__45__cpo5beginE,(_ZN39_INTERNAL_655bcf77_4_k_cu_5924b288_41274cuda3std3__441_GLOBAL__N__655bcf77_4_k_cu_5924b288_41276ignoreE - _ZN39_INTERNAL_655bcf77_4_k_cu_5924b288_41274cuda3std3__45__cpo5beginE)
_ZN39_INTERNAL_655bcf77_4_k_cu_5924b288_41274cuda3std3__45__cpo5beginE:
	.zero		1
	.type		_ZN39_INTERNAL_655bcf77_4_k_cu_5924b288_41274cuda3std3__441_GLOBAL__N__655bcf77_4_k_cu_5924b288_41276ignoreE,@object
	.size		_ZN39_INTERNAL_655bcf77_4_k_cu_5924b288_41274cuda3std3__441_GLOBAL__N__655bcf77_4_k_cu_5924b288_41276ignoreE,(_ZN39_INTERNAL_655bcf77_4_k_cu_5924b288_41274cute7productE - _ZN39_INTERNAL_655bcf77_4_k_cu_5924b288_41274cuda3std3__441_GLOBAL__N__655bcf77_4_k_cu_5924b288_41276ignoreE)
_ZN39_INTERNAL_655bcf77_4_k_cu_5924b288_41274cuda3std3__441_GLOBAL__N__655bcf77_4_k_cu_5924b288_41276ignoreE:
	.zero		1
	.type		_ZN39_INTERNAL_655bcf77_4_k_cu_5924b288_41274cute7productE,@object
	.size		_ZN39_INTERNAL_655bcf77_4_k_cu_5924b288_41274cute7productE,(_ZN39_INTERNAL_655bcf77_4_k_cu_5924b288_41274cuda3std3__45__cpo3endE - _ZN39_INTERNAL_655bcf77_4_k_cu_5924b288_41274cute7productE)
_ZN39_INTERNAL_655bcf77_4_k_cu_5924b288_41274cute7productE:
	.zero		1
	.type		_ZN39_INTERNAL_655bcf77_4_k_cu_5924b288_41274cuda3std3__45__cpo3endE,@object
	.size		_ZN39_INTERNAL_655bcf77_4_k_cu_5924b288_41274cuda3std3__45__cpo3endE,(_ZN39_INTERNAL_655bcf77_4_k_cu_5924b288_41274cuda3std3__419piecewise_constructE - _ZN39_INTERNAL_655bcf77_4_k_cu_5924b288_41274cuda3std3__45__cpo3endE)
_ZN39_INTERNAL_655bcf77_4_k_cu_5924b288_41274cuda3std3__45__cpo3endE:
	.zero		1
	.type		_ZN39_INTERNAL_655bcf77_4_k_cu_5924b288_41274cuda3std3__419piecewise_constructE,@object
	.size		_ZN39_INTERNAL_655bcf77_4_k_cu_5924b288_41274cuda3std3__419piecewise_constructE,(_ZN39_INTERNAL_655bcf77_4_k_cu_5924b288_41274cuda3std3__45__cpo4cendE - _ZN39_INTERNAL_655bcf77_4_k_cu_5924b288_41274cuda3std3__419piecewise_constructE)
_ZN39_INTERNAL_655bcf77_4_k_cu_5924b288_41274cuda3std3__419piecewise_constructE:
	.zero		1
	.type		_ZN39_INTERNAL_655bcf77_4_k_cu_5924b288_41274cuda3std3__45__cpo4cendE,@object
	.size		_ZN39_INTERNAL_655bcf77_4_k_cu_5924b288_41274cuda3std3__45__cpo4cendE,(_ZN39_INTERNAL_655bcf77_4_k_cu_5924b288_41274cuda3std6ranges3__45__cpo4swapE - _ZN39_INTERNAL_655bcf77_4_k_cu_5924b288_41274cuda3std3__45__cpo4cendE)
_ZN39_INTERNAL_655bcf77_4_k_cu_5924b288_41274cuda3std3__45__cpo4cendE:
	.zero		1
	.type		_ZN39_INTERNAL_655bcf77_4_k_cu_5924b288_41274cuda3std6ranges3__45__cpo4swapE,@object
	.size		_ZN39_INTERNAL_655bcf77_4_k_cu_5924b288_41274cuda3std6ranges3__45__cpo4swapE,(.L_10 - _ZN39_INTERNAL_655bcf77_4_k_cu_5924b288_41274cuda3std6ranges3__45__cpo4swapE)
_ZN39_INTERNAL_655bcf77_4_k_cu_5924b288_41274cuda3std6ranges3__45__cpo4swapE:
	.zero		1
.L_10:


//--------------------- .nv.constant0._ZN7cutlass13device_kernelINS_4conv6kernel13ConvUniversalINS1_16ConvProblemShapeILNS1_8OperatorE2ELi3EEENS1_10collective14CollectiveConvINS1_47MainloopSm100TmaUmmaWarpSpecializedImplicitGemmILS5_2ELi27ELi3ELi1ELi2EN4cute5tupleIJNSA_1CILi2EEENSC_ILi1EEESE_EEEEENSB_IJNSC_ILi64EEENSB_IJSH_EEESI_EEENS_12float_e4m3_tESK_NSA_8TiledMMAINSA_8MMA_AtomIJNSA_10MMA_TraitsINSA_19SM100_MMA_F8F6F4_SSEJSK_SK_fSH_SH_NSA_17integral_constantINSA_4UMMA5MajorELSR_1EEESS_NSP_INSQ_7ScaleInELST_0EEESU_EEEEEENSA_6LayoutINSB_IJSE_SE_SE_EEENSB_IJNSC_ILi0EEESZ_SZ_EEEEENSB_IJNSA_10UnderscoreES12_S12_EEEEENS7_6detail27Sm100ImplicitGemmTileTraitsINSA_13SM90_TMA_LOADENSA_14ComposedLayoutINSA_7SwizzleILi2ELi4ELi3EEENSA_18smem_ptr_flag_bitsILi8EEENSX_INSB_IJSH_NSC_ILi8EEEEEENSB_IJSE_SH_EEEEEEEvEENS16_INSA_30SM90_TMA_LOAD_IM2COL_MULTICASTES1H_vEEEENS_8epilogue10collective18CollectiveEpilogueINS1M_23Sm100TmaWarpSpecializedILi1ELi1ELi32ELb0ELb0EEEJSJ_NSB_IJNSX_ISH_SE_EES1R_EEESK_NSB_IJlNSB_IJSE_lllEEESZ_EEESK_S1U_NS1M_6fusion15FusionCallbacksIS1Q_NS1V_17LinearCombinationISK_fSK_fLNS_15FloatRoundStyleE2EEESJ_S1S_JEEENSA_5SM1004TMEM4LOAD26SM100_TMEM_LOAD_16dp32b32xES17_NS18_IS1A_S1C_NSX_INSB_IJS1D_SH_EEENSB_IJSH_SE_EEEEEEENSA_39AutoVectorizingCopyWithAssumedAlignmentILi128EEENSA_14SM90_TMA_STOREES28_S2A_S2A_EEEvvEEEEvNT_6ParamsE --------------------------
	.section	.nv.constant0._ZN7cutlass13device_kernelINS_4conv6kernel13ConvUniversalINS1_16ConvProblemShapeILNS1_8OperatorE2ELi3EEENS1_10collective14CollectiveConvINS1_47MainloopSm100TmaUmmaWarpSpecializedImplicitGemmILS5_2ELi27ELi3ELi1ELi2EN4cute5tupleIJNSA_1CILi2EEENSC_ILi1EEESE_EEEEENSB_IJNSC_ILi64EEENSB_IJSH_EEESI_EEENS_12float_e4m3_tESK_NSA_8TiledMMAINSA_8MMA_AtomIJNSA_10MMA_TraitsINSA_19SM100_MMA_F8F6F4_SSEJSK_SK_fSH_SH_NSA_17integral_constantINSA_4UMMA5MajorELSR_1EEESS_NSP_INSQ_7ScaleInELST_0EEESU_EEEEEENSA_6LayoutINSB_IJSE_SE_SE_EEENSB_IJNSC_ILi0EEESZ_SZ_EEEEENSB_IJNSA_10UnderscoreES12_S12_EEEEENS7_6detail27Sm100ImplicitGemmTileTraitsINSA_13SM90_TMA_LOADENSA_14ComposedLayoutINSA_7SwizzleILi2ELi4ELi3EEENSA_18smem_ptr_flag_bitsILi8EEENSX_INSB_IJSH_NSC_ILi8EEEEEENSB_IJSE_SH_EEEEEEEvEENS16_INSA_30SM90_TMA_LOAD_IM2COL_MULTICASTES1H_vEEEENS_8epilogue10collective18CollectiveEpilogueINS1M_23Sm100TmaWarpSpecializedILi1ELi1ELi32ELb0ELb0EEEJSJ_NSB_IJNSX_ISH_SE_EES1R_EEESK_NSB_IJlNSB_IJSE_lllEEESZ_EEESK_S1U_NS1M_6fusion15FusionCallbacksIS1Q_NS1V_17LinearCombinationISK_fSK_fLNS_15FloatRoundStyleE2EEESJ_S1S_JEEENSA_5SM1004TMEM4LOAD26SM100_TMEM_LOAD_16dp32b32xES17_NS18_IS1A_S1C_NSX_INSB_IJS1D_SH_EEENSB_IJSH_SE_EEEEEEENSA_39AutoVectorizingCopyWithAssumedAlignmentILi128EEENSA_14SM90_TMA_STOREES28_S2A_S2A_EEEvvEEEEvNT_6ParamsE,"a",@progbits
	.sectionflags	@""
	.align	4
.nv.constant0._ZN7cutlass13device_kernelINS_4conv6kernel13ConvUniversalINS1_16ConvProblemShapeILNS1_8OperatorE2ELi3EEENS1_10collective14CollectiveConvINS1_47MainloopSm100TmaUmmaWarpSpecializedImplicitGemmILS5_2ELi27ELi3ELi1ELi2EN4cute5tupleIJNSA_1CILi2EEENSC_ILi1EEESE_EEEEENSB_IJNSC_ILi64EEENSB_IJSH_EEESI_EEENS_12float_e4m3_tESK_NSA_8TiledMMAINSA_8MMA_AtomIJNSA_10MMA_TraitsINSA_19SM100_MMA_F8F6F4_SSEJSK_SK_fSH_SH_NSA_17integral_constantINSA_4UMMA5MajorELSR_1EEESS_NSP_INSQ_7ScaleInELST_0EEESU_EEEEEENSA_6LayoutINSB_IJSE_SE_SE_EEENSB_IJNSC_ILi0EEESZ_SZ_EEEEENSB_IJNSA_10UnderscoreES12_S12_EEEEENS7_6detail27Sm100ImplicitGemmTileTraitsINSA_13SM90_TMA_LOADENSA_14ComposedLayoutINSA_7SwizzleILi2ELi4ELi3EEENSA_18smem_ptr_flag_bitsILi8EEENSX_INSB_IJSH_NSC_ILi8EEEEEENSB_IJSE_SH_EEEEEEEvEENS16_INSA_30SM90_TMA_LOAD_IM2COL_MULTICASTES1H_vEEEENS_8epilogue10collective18CollectiveEpilogueINS1M_23Sm100TmaWarpSpecializedILi1ELi1ELi32ELb0ELb0EEEJSJ_NSB_IJNSX_ISH_SE_EES1R_EEESK_NSB_IJlNSB_IJSE_lllEEESZ_EEESK_S1U_NS1M_6fusion15FusionCallbacksIS1Q_NS1V_17LinearCombinationISK_fSK_fLNS_15FloatRoundStyleE2EEESJ_S1S_JEEENSA_5SM1004TMEM4LOAD26SM100_TMEM_LOAD_16dp32b32xES17_NS18_IS1A_S1C_NSX_INSB_IJS1D_SH_EEENSB_IJSH_SE_EEEEEEENSA_39AutoVectorizingCopyWithAssumedAlignmentILi128EEENSA_14SM90_TMA_STOREES28_S2A_S2A_EEEvvEEEEvNT_6ParamsE:
	.zero		3200


//--------------------- SYMBOLS --------------------------

	.type		.nv.reservedSmem.offset0,@object
	.size		.nv.reservedSmem.offset0,0x4
	.type		.nv.reservedSmem.cap,@object
	.size		.nv.reservedSmem.cap,0x4
	.type		__assertfail,@function
